//
// Generated by NVIDIA NVVM Compiler
//
// Compiler Build ID: CL-36424714
// Cuda compilation tools, release 13.0, V13.0.88
// Based on NVVM 20.0.0
//

.version 9.0
.target sm_100
.address_size 64

	// .globl	cat

.visible .entry cat(
	.param .u32 cat_param_0,
	.param .u64 .ptr .align 1 cat_param_1,
	.param .u64 .ptr .align 1 cat_param_2,
	.param .u32 cat_param_3,
	.param .u32 cat_param_4,
	.param .u64 .ptr .align 1 cat_param_5
)
{
	.reg .pred 	%p<3>;
	.reg .b32 	%r<15>;
	.reg .b32 	%f<3>;
	.reg .b64 	%rd<15>;

	ld.param.u32 	%r6, [cat_param_0];
	ld.param.u64 	%rd2, [cat_param_1];
	ld.param.u64 	%rd3, [cat_param_2];
	ld.param.u32 	%r4, [cat_param_3];
	ld.param.u32 	%r5, [cat_param_4];
	ld.param.u64 	%rd4, [cat_param_5];
	cvta.to.global.u64 	%rd1, %rd4;
	mov.u32 	%r7, %ctaid.x;
	mov.u32 	%r8, %ntid.x;
	mov.u32 	%r9, %tid.x;
	mad.lo.s32 	%r1, %r7, %r8, %r9;
	setp.ge.s32 	%p1, %r1, %r6;
	@%p1 bra 	$L__BB0_4;
	add.s32 	%r10, %r5, %r4;
	div.s32 	%r3, %r1, %r10;
	mul.lo.s32 	%r11, %r3, %r10;
	sub.s32 	%r2, %r1, %r11;
	setp.ge.s32 	%p2, %r2, %r4;
	@%p2 bra 	$L__BB0_3;
	mad.lo.s32 	%r14, %r3, %r4, %r2;
	cvta.to.global.u64 	%rd10, %rd2;
	mul.wide.s32 	%rd11, %r14, 4;
	add.s64 	%rd12, %rd10, %rd11;
	ld.global.f32 	%f2, [%rd12];
	mul.wide.s32 	%rd13, %r1, 4;
	add.s64 	%rd14, %rd1, %rd13;
	st.global.f32 	[%rd14], %f2;
	bra.uni 	$L__BB0_4;
$L__BB0_3:
	sub.s32 	%r12, %r2, %r4;
	mad.lo.s32 	%r13, %r3, %r5, %r12;
	cvta.to.global.u64 	%rd5, %rd3;
	mul.wide.s32 	%rd6, %r13, 4;
	add.s64 	%rd7, %rd5, %rd6;
	ld.global.f32 	%f1, [%rd7];
	mul.wide.s32 	%rd8, %r1, 4;
	add.s64 	%rd9, %rd1, %rd8;
	st.global.f32 	[%rd9], %f1;
$L__BB0_4:
	ret;

}
	// .globl	matrixTransposition
.visible .entry matrixTransposition(
	.param .u32 matrixTransposition_param_0,
	.param .u32 matrixTransposition_param_1,
	.param .u64 .ptr .align 1 matrixTransposition_param_2,
	.param .u64 .ptr .align 1 matrixTransposition_param_3
)
{
	.reg .pred 	%p<2>;
	.reg .b32 	%r<12>;
	.reg .b32 	%f<2>;
	.reg .b64 	%rd<9>;

	ld.param.u32 	%r2, [matrixTransposition_param_0];
	ld.param.u32 	%r3, [matrixTransposition_param_1];
	ld.param.u64 	%rd1, [matrixTransposition_param_2];
	ld.param.u64 	%rd2, [matrixTransposition_param_3];
	mov.u32 	%r4, %ctaid.x;
	mov.u32 	%r5, %ntid.x;
	mov.u32 	%r6, %tid.x;
	mad.lo.s32 	%r1, %r4, %r5, %r6;
	mul.lo.s32 	%r7, %r3, %r2;
	setp.ge.s32 	%p1, %r1, %r7;
	@%p1 bra 	$L__BB1_2;
	cvta.to.global.u64 	%rd3, %rd1;
	cvta.to.global.u64 	%rd4, %rd2;
	div.s32 	%r8, %r1, %r3;
	mul.lo.s32 	%r9, %r8, %r3;
	sub.s32 	%r10, %r1, %r9;
	mul.wide.s32 	%rd5, %r1, 4;
	add.s64 	%rd6, %rd3, %rd5;
	ld.global.f32 	%f1, [%rd6];
	mad.lo.s32 	%r11, %r10, %r2, %r8;
	mul.wide.s32 	%rd7, %r11, 4;
	add.s64 	%rd8, %rd4, %rd7;
	st.global.f32 	[%rd8], %f1;
$L__BB1_2:
	ret;

}
	// .globl	broadcasting
.visible .entry broadcasting(
	.param .u32 broadcasting_param_0,
	.param .u32 broadcasting_param_1,
	.param .u32 broadcasting_param_2,
	.param .u64 .ptr .align 1 broadcasting_param_3,
	.param .u64 .ptr .align 1 broadcasting_param_4
)
{
	.reg .pred 	%p<2>;
	.reg .b32 	%r<13>;
	.reg .b32 	%f<2>;
	.reg .b64 	%rd<9>;

	ld.param.u32 	%r2, [broadcasting_param_0];
	ld.param.u32 	%r3, [broadcasting_param_1];
	ld.param.u32 	%r4, [broadcasting_param_2];
	ld.param.u64 	%rd1, [broadcasting_param_3];
	ld.param.u64 	%rd2, [broadcasting_param_4];
	mov.u32 	%r5, %ctaid.x;
	mov.u32 	%r6, %ntid.x;
	mov.u32 	%r7, %tid.x;
	mad.lo.s32 	%r1, %r5, %r6, %r7;
	setp.ge.s32 	%p1, %r1, %r4;
	@%p1 bra 	$L__BB2_2;
	cvta.to.global.u64 	%rd3, %rd1;
	cvta.to.global.u64 	%rd4, %rd2;
	div.s32 	%r8, %r1, %r2;
	div.s32 	%r9, %r8, %r3;
	mul.lo.s32 	%r10, %r8, %r2;
	sub.s32 	%r11, %r1, %r10;
	mad.lo.s32 	%r12, %r9, %r2, %r11;
	mul.wide.s32 	%rd5, %r12, 4;
	add.s64 	%rd6, %rd3, %rd5;
	ld.global.f32 	%f1, [%rd6];
	mul.wide.s32 	%rd7, %r1, 4;
	add.s64 	%rd8, %rd4, %rd7;
	st.global.f32 	[%rd8], %f1;
$L__BB2_2:
	ret;

}
	// .globl	indexSelection
.visible .entry indexSelection(
	.param .u32 indexSelection_param_0,
	.param .u32 indexSelection_param_1,
	.param .u32 indexSelection_param_2,
	.param .u32 indexSelection_param_3,
	.param .u64 .ptr .align 1 indexSelection_param_4,
	.param .u64 .ptr .align 1 indexSelection_param_5
)
{
	.reg .pred 	%p<2>;
	.reg .b32 	%r<14>;
	.reg .b32 	%f<2>;
	.reg .b64 	%rd<9>;

	ld.param.u32 	%r2, [indexSelection_param_0];
	ld.param.u32 	%r3, [indexSelection_param_1];
	ld.param.u32 	%r4, [indexSelection_param_2];
	ld.param.u32 	%r5, [indexSelection_param_3];
	ld.param.u64 	%rd1, [indexSelection_param_4];
	ld.param.u64 	%rd2, [indexSelection_param_5];
	mov.u32 	%r6, %ctaid.x;
	mov.u32 	%r7, %ntid.x;
	mov.u32 	%r8, %tid.x;
	mad.lo.s32 	%r1, %r6, %r7, %r8;
	setp.ge.s32 	%p1, %r1, %r5;
	@%p1 bra 	$L__BB3_2;
	cvta.to.global.u64 	%rd3, %rd1;
	cvta.to.global.u64 	%rd4, %rd2;
	div.s32 	%r9, %r1, %r2;
	mul.lo.s32 	%r10, %r9, %r2;
	sub.s32 	%r11, %r1, %r10;
	mad.lo.s32 	%r12, %r9, %r3, %r4;
	mad.lo.s32 	%r13, %r12, %r2, %r11;
	mul.wide.s32 	%rd5, %r13, 4;
	add.s64 	%rd6, %rd3, %rd5;
	ld.global.f32 	%f1, [%rd6];
	mul.wide.s32 	%rd7, %r1, 4;
	add.s64 	%rd8, %rd4, %rd7;
	st.global.f32 	[%rd8], %f1;
$L__BB3_2:
	ret;

}
	// .globl	createFeatureForConv
.visible .entry createFeatureForConv(
	.param .u32 createFeatureForConv_param_0,
	.param .u32 createFeatureForConv_param_1,
	.param .u32 createFeatureForConv_param_2,
	.param .u32 createFeatureForConv_param_3,
	.param .u32 createFeatureForConv_param_4,
	.param .u32 createFeatureForConv_param_5,
	.param .u32 createFeatureForConv_param_6,
	.param .u64 .ptr .align 1 createFeatureForConv_param_7,
	.param .u64 .ptr .align 1 createFeatureForConv_param_8
)
{
	.reg .pred 	%p<11>;
	.reg .b32 	%r<25>;
	.reg .b32 	%f<5>;
	.reg .b64 	%rd<9>;

	ld.param.u32 	%r5, [createFeatureForConv_param_0];
	ld.param.u32 	%r6, [createFeatureForConv_param_1];
	ld.param.u32 	%r7, [createFeatureForConv_param_2];
	ld.param.u32 	%r8, [createFeatureForConv_param_3];
	ld.param.u32 	%r9, [createFeatureForConv_param_4];
	ld.param.u32 	%r10, [createFeatureForConv_param_5];
	ld.param.u32 	%r11, [createFeatureForConv_param_6];
	ld.param.u64 	%rd1, [createFeatureForConv_param_7];
	ld.param.u64 	%rd2, [createFeatureForConv_param_8];
	mov.u32 	%r12, %ctaid.x;
	mov.u32 	%r13, %ntid.x;
	mov.u32 	%r14, %tid.x;
	mad.lo.s32 	%r1, %r12, %r13, %r14;
	mul.lo.s32 	%r15, %r11, %r5;
	mul.lo.s32 	%r16, %r15, %r11;
	setp.ge.s32 	%p1, %r1, %r16;
	@%p1 bra 	$L__BB4_4;
	div.s32 	%r17, %r1, %r11;
	div.s32 	%r2, %r17, %r11;
	mul.lo.s32 	%r18, %r2, %r11;
	sub.s32 	%r19, %r17, %r18;
	add.s32 	%r3, %r19, %r9;
	mul.lo.s32 	%r20, %r17, %r11;
	sub.s32 	%r21, %r1, %r20;
	add.s32 	%r4, %r21, %r8;
	setp.lt.s32 	%p2, %r3, %r6;
	setp.gt.s32 	%p3, %r3, -1;
	and.pred  	%p4, %p2, %p3;
	setp.lt.s32 	%p5, %r4, %r7;
	setp.gt.s32 	%p6, %r4, -1;
	and.pred  	%p7, %p5, %p6;
	and.pred  	%p9, %p4, %p7;
	mov.f32 	%f4, 0f00000000;
	not.pred 	%p10, %p9;
	@%p10 bra 	$L__BB4_3;
	mad.lo.s32 	%r22, %r10, %r5, %r2;
	mad.lo.s32 	%r23, %r22, %r6, %r3;
	mad.lo.s32 	%r24, %r23, %r7, %r4;
	cvta.to.global.u64 	%rd3, %rd1;
	mul.wide.s32 	%rd4, %r24, 4;
	add.s64 	%rd5, %rd3, %rd4;
	ld.global.f32 	%f4, [%rd5];
$L__BB4_3:
	cvta.to.global.u64 	%rd6, %rd2;
	mul.wide.s32 	%rd7, %r1, 4;
	add.s64 	%rd8, %rd6, %rd7;
	st.global.f32 	[%rd8], %f4;
$L__BB4_4:
	ret;

}


// ===== COMPILED SASS (sm_100) =====

	.target	sm_100

	.elftype	@"ET_EXEC"


//--------------------- .note.nv.tkinfo           --------------------------
	.section	.note.nv.tkinfo,"",@"SHT_NOTE"
	.sectionflags	@"SHF_NOTE_NV_TKINFO"
	.tkinfo
        /*0018*/ 	.word	0x00000002
        /*0030*/ 	.string	""
        /*0030*/ 	.string	"ptxas"
        /*0030*/ 	.string	"Cuda compilation tools, release 13.0, V13.0.88"
        /*0030*/ 	.string	"Build cuda_13.0.r13.0/compiler.36424714_0"
        /*0030*/ 	.string	"-arch sm_100 -m 64 "



//--------------------- .note.nv.cuinfo           --------------------------
	.section	.note.nv.cuinfo,"",@"SHT_NOTE"
	.sectionflags	@"SHF_NOTE_NV_CUINFO"
        /*0018*/ 	.short	0x0002
        /*001a*/ 	.short	0x0064
        /*001c*/ 	.short	0x0082
	.zero		2


//--------------------- .nv.info                  --------------------------
	.section	.nv.info,"",@"SHT_CUDA_INFO"
	.align	4


	//----- nvinfo : EIATTR_REGCOUNT
	.align		4
        /*0000*/ 	.byte	0x04, 0x2f
        /*0002*/ 	.short	(.L_1 - .L_0)
	.align		4
.L_0:
        /*0004*/ 	.word	index@(cat)
        /*0008*/ 	.word	0x0000000f


	//----- nvinfo : EIATTR_FRAME_SIZE
	.align		4
.L_1:
        /*000c*/ 	.byte	0x04, 0x11
        /*000e*/ 	.short	(.L_3 - .L_2)
	.align		4
.L_2:
        /*0010*/ 	.word	index@(cat)
        /*0014*/ 	.word	0x00000000


	//----- nvinfo : EIATTR_REGCOUNT
	.align		4
.L_3:
        /*0018*/ 	.byte	0x04, 0x2f
        /*001a*/ 	.short	(.L_5 - .L_4)
	.align		4
.L_4:
        /*001c*/ 	.word	index@(matrixTransposition)
        /*0020*/ 	.word	0x00000010


	//----- nvinfo : EIATTR_FRAME_SIZE
	.align		4
.L_5:
        /*0024*/ 	.byte	0x04, 0x11
        /*0026*/ 	.short	(.L_7 - .L_6)
	.align		4
.L_6:
        /*0028*/ 	.word	index@(matrixTransposition)
        /*002c*/ 	.word	0x00000000


	//----- nvinfo : EIATTR_REGCOUNT
	.align		4
.L_7:
        /*0030*/ 	.byte	0x04, 0x2f
        /*0032*/ 	.short	(.L_9 - .L_8)
	.align		4
.L_8:
        /*0034*/ 	.word	index@(broadcasting)
        /*0038*/ 	.word	0x0000000e


	//----- nvinfo : EIATTR_FRAME_SIZE
	.align		4
.L_9:
        /*003c*/ 	.byte	0x04, 0x11
        /*003e*/ 	.short	(.L_11 - .L_10)
	.align		4
.L_10:
        /*0040*/ 	.word	index@(broadcasting)
        /*0044*/ 	.word	0x00000000


	//----- nvinfo : EIATTR_REGCOUNT
	.align		4
.L_11:
        /*0048*/ 	.byte	0x04, 0x2f
        /*004a*/ 	.short	(.L_13 - .L_12)
	.align		4
.L_12:
        /*004c*/ 	.word	index@(indexSelection)
        /*0050*/ 	.word	0x0000000c


	//----- nvinfo : EIATTR_FRAME_SIZE
	.align		4
.L_13:
        /*0054*/ 	.byte	0x04, 0x11
        /*0056*/ 	.short	(.L_15 - .L_14)
	.align		4
.L_14:
        /*0058*/ 	.word	index@(indexSelection)
        /*005c*/ 	.word	0x00000000


	//----- nvinfo : EIATTR_REGCOUNT
	.align		4
.L_15:
        /*0060*/ 	.byte	0x04, 0x2f
        /*0062*/ 	.short	(.L_17 - .L_16)
	.align		4
.L_16:
        /*0064*/ 	.word	index@(createFeatureForConv)
        /*0068*/ 	.word	0x0000000e


	//----- nvinfo : EIATTR_FRAME_SIZE
	.align		4
.L_17:
        /*006c*/ 	.byte	0x04, 0x11
        /*006e*/ 	.short	(.L_19 - .L_18)
	.align		4
.L_18:
        /*0070*/ 	.word	index@(createFeatureForConv)
        /*0074*/ 	.word	0x00000000


	//----- nvinfo : EIATTR_MIN_STACK_SIZE
	.align		4
.L_19:
        /*0078*/ 	.byte	0x04, 0x12
        /*007a*/ 	.short	(.L_21 - .L_20)
	.align		4
.L_20:
        /*007c*/ 	.word	index@(createFeatureForConv)
        /*0080*/ 	.word	0x00000000


	//----- nvinfo : EIATTR_MIN_STACK_SIZE
	.align		4
.L_21:
        /*0084*/ 	.byte	0x04, 0x12
        /*0086*/ 	.short	(.L_23 - .L_22)
	.align		4
.L_22:
        /*0088*/ 	.word	index@(indexSelection)
        /*008c*/ 	.word	0x00000000


	//----- nvinfo : EIATTR_MIN_STACK_SIZE
	.align		4
.L_23:
        /*0090*/ 	.byte	0x04, 0x12
        /*0092*/ 	.short	(.L_25 - .L_24)
	.align		4
.L_24:
        /*0094*/ 	.word	index@(broadcasting)
        /*0098*/ 	.word	0x00000000


	//----- nvinfo : EIATTR_MIN_STACK_SIZE
	.align		4
.L_25:
        /*009c*/ 	.byte	0x04, 0x12
        /*009e*/ 	.short	(.L_27 - .L_26)
	.align		4
.L_26:
        /*00a0*/ 	.word	index@(matrixTransposition)
        /*00a4*/ 	.word	0x00000000


	//----- nvinfo : EIATTR_MIN_STACK_SIZE
	.align		4
.L_27:
        /*00a8*/ 	.byte	0x04, 0x12
        /*00aa*/ 	.short	(.L_29 - .L_28)
	.align		4
.L_28:
        /*00ac*/ 	.word	index@(cat)
        /*00b0*/ 	.word	0x00000000
.L_29:


//--------------------- .nv.compat                --------------------------
	.section	.nv.compat,"",@"SHT_CUDA_COMPAT_INFO"
	.align	4
        /*0000*/ 	.byte	0x02, 0x09, 0x00, 0x00, 0x02, 0x02, 0x01, 0x00, 0x02, 0x05, 0x05, 0x00, 0x03, 0x07, 0x01, 0x01
        /*0010*/ 	.byte	0x02, 0x03, 0x00, 0x00, 0x02, 0x06, 0x01, 0x00, 0x04, 0x0b, 0x08, 0x00, 0x09, 0x00, 0x00, 0x00
        /*0020*/ 	.byte	0x00, 0x00, 0x00, 0x00


//--------------------- .nv.info.createFeatureForConv --------------------------
	.section	.nv.info.createFeatureForConv,"",@"SHT_CUDA_INFO"
	.sectionflags	@""
	.align	4


	//----- nvinfo : EIATTR_CUDA_API_VERSION
	.align		4
        /*0000*/ 	.byte	0x04, 0x37
        /*0002*/ 	.short	(.L_31 - .L_30)
.L_30:
        /*0004*/ 	.word	0x00000082


	//----- nvinfo : EIATTR_KPARAM_INFO
	.align		4
.L_31:
        /*0008*/ 	.byte	0x04, 0x17
        /*000a*/ 	.short	(.L_33 - .L_32)
.L_32:
        /*000c*/ 	.word	0x00000000
        /*0010*/ 	.short	0x0008
        /*0012*/ 	.short	0x0028
        /*0014*/ 	.byte	0x00, 0xf5, 0x21, 0x00


	//----- nvinfo : EIATTR_KPARAM_INFO
	.align		4
.L_33:
        /*0018*/ 	.byte	0x04, 0x17
        /*001a*/ 	.short	(.L_35 - .L_34)
.L_34:
        /*001c*/ 	.word	0x00000000
        /*0020*/ 	.short	0x0007
        /*0022*/ 	.short	0x0020
        /*0024*/ 	.byte	0x00, 0xf5, 0x21, 0x00


	//----- nvinfo : EIATTR_KPARAM_INFO
	.align		4
.L_35:
        /*0028*/ 	.byte	0x04, 0x17
        /*002a*/ 	.short	(.L_37 - .L_36)
.L_36:
        /*002c*/ 	.word	0x00000000
        /*0030*/ 	.short	0x0006
        /*0032*/ 	.short	0x0018
        /*0034*/ 	.byte	0x00, 0xf0, 0x11, 0x00


	//----- nvinfo : EIATTR_KPARAM_INFO
	.align		4
.L_37:
        /*0038*/ 	.byte	0x04, 0x17
        /*003a*/ 	.short	(.L_39 - .L_38)
.L_38:
        /*003c*/ 	.word	0x00000000
        /*0040*/ 	.short	0x0005
        /*0042*/ 	.short	0x0014
        /*0044*/ 	.byte	0x00, 0xf0, 0x11, 0x00


	//----- nvinfo : EIATTR_KPARAM_INFO
	.align		4
.L_39:
        /*0048*/ 	.byte	0x04, 0x17
        /*004a*/ 	.short	(.L_41 - .L_40)
.L_40:
        /*004c*/ 	.word	0x00000000
        /*0050*/ 	.short	0x0004
        /*0052*/ 	.short	0x0010
        /*0054*/ 	.byte	0x00, 0xf0, 0x11, 0x00


	//----- nvinfo : EIATTR_KPARAM_INFO
	.align		4
.L_41:
        /*0058*/ 	.byte	0x04, 0x17
        /*005a*/ 	.short	(.L_43 - .L_42)
.L_42:
        /*005c*/ 	.word	0x00000000
        /*0060*/ 	.short	0x0003
        /*0062*/ 	.short	0x000c
        /*0064*/ 	.byte	0x00, 0xf0, 0x11, 0x00


	//----- nvinfo : EIATTR_KPARAM_INFO
	.align		4
.L_43:
        /*0068*/ 	.byte	0x04, 0x17
        /*006a*/ 	.short	(.L_45 - .L_44)
.L_44:
        /*006c*/ 	.word	0x00000000
        /*0070*/ 	.short	0x0002
        /*0072*/ 	.short	0x0008
        /*0074*/ 	.byte	0x00, 0xf0, 0x11, 0x00


	//----- nvinfo : EIATTR_KPARAM_INFO
	.align		4
.L_45:
        /*0078*/ 	.byte	0x04, 0x17
        /*007a*/ 	.short	(.L_47 - .L_46)
.L_46:
        /*007c*/ 	.word	0x00000000
        /*0080*/ 	.short	0x0001
        /*0082*/ 	.short	0x0004
        /*0084*/ 	.byte	0x00, 0xf0, 0x11, 0x00


	//----- nvinfo : EIATTR_KPARAM_INFO
	.align		4
.L_47:
        /*0088*/ 	.byte	0x04, 0x17
        /*008a*/ 	.short	(.L_49 - .L_48)
.L_48:
        /*008c*/ 	.word	0x00000000
        /*0090*/ 	.short	0x0000
        /*0092*/ 	.short	0x0000
        /*0094*/ 	.byte	0x00, 0xf0, 0x11, 0x00


	//----- nvinfo : EIATTR_SPARSE_MMA_MASK
	.align		4
.L_49:
        /*0098*/ 	.byte	0x03, 0x50
        /*009a*/ 	.short	0x0000


	//----- nvinfo : EIATTR_MAXREG_COUNT
	.align		4
        /*009c*/ 	.byte	0x03, 0x1b
        /*009e*/ 	.short	0x00ff


	//----- nvinfo : EIATTR_MERCURY_ISA_VERSION
	.align		4
        /*00a0*/ 	.byte	0x03, 0x5f
        /*00a2*/ 	.short	0x0101


	//----- nvinfo : EIATTR_VRC_CTA_INIT_COUNT
	.align		4
        /*00a4*/ 	.byte	0x02, 0x4a
	.zero		1
	.zero		1


	//----- nvinfo : EIATTR_EXIT_INSTR_OFFSETS
	.align		4
        /*00a8*/ 	.byte	0x04, 0x1c
        /*00aa*/ 	.short	(.L_51 - .L_50)


	//   ....[0]....
.L_50:
        /*00ac*/ 	.word	0x000000a0


	//   ....[1]....
        /*00b0*/ 	.word	0x000004d0


	//----- nvinfo : EIATTR_CRS_STACK_SIZE
	.align		4
.L_51:
        /*00b4*/ 	.byte	0x04, 0x1e
        /*00b6*/ 	.short	(.L_53 - .L_52)
.L_52:
        /*00b8*/ 	.word	0x00000000


	//----- nvinfo : EIATTR_CBANK_PARAM_SIZE
	.align		4
.L_53:
        /*00bc*/ 	.byte	0x03, 0x19
        /*00be*/ 	.short	0x0030


	//----- nvinfo : EIATTR_PARAM_CBANK
	.align		4
        /*00c0*/ 	.byte	0x04, 0x0a
        /*00c2*/ 	.short	(.L_55 - .L_54)
	.align		4
.L_54:
        /*00c4*/ 	.word	index@(.nv.constant0.createFeatureForConv)
        /*00c8*/ 	.short	0x0380
        /*00ca*/ 	.short	0x0030


	//----- nvinfo : EIATTR_SW_WAR
	.align		4
.L_55:
        /*00cc*/ 	.byte	0x04, 0x36
        /*00ce*/ 	.short	(.L_57 - .L_56)
.L_56:
        /*00d0*/ 	.word	0x00000008
.L_57:


//--------------------- .nv.info.indexSelection   --------------------------
	.section	.nv.info.indexSelection,"",@"SHT_CUDA_INFO"
	.sectionflags	@""
	.align	4


	//----- nvinfo : EIATTR_CUDA_API_VERSION
	.align		4
        /*0000*/ 	.byte	0x04, 0x37
        /*0002*/ 	.short	(.L_59 - .L_58)
.L_58:
        /*0004*/ 	.word	0x00000082


	//----- nvinfo : EIATTR_KPARAM_INFO
	.align		4
.L_59:
        /*0008*/ 	.byte	0x04, 0x17
        /*000a*/ 	.short	(.L_61 - .L_60)
.L_60:
        /*000c*/ 	.word	0x00000000
        /*0010*/ 	.short	0x0005
        /*0012*/ 	.short	0x0018
        /*0014*/ 	.byte	0x00, 0xf5, 0x21, 0x00


	//----- nvinfo : EIATTR_KPARAM_INFO
	.align		4
.L_61:
        /*0018*/ 	.byte	0x04, 0x17
        /*001a*/ 	.short	(.L_63 - .L_62)
.L_62:
        /*001c*/ 	.word	0x00000000
        /*0020*/ 	.short	0x0004
        /*0022*/ 	.short	0x0010
        /*0024*/ 	.byte	0x00, 0xf5, 0x21, 0x00


	//----- nvinfo : EIATTR_KPARAM_INFO
	.align		4
.L_63:
        /*0028*/ 	.byte	0x04, 0x17
        /*002a*/ 	.short	(.L_65 - .L_64)
.L_64:
        /*002c*/ 	.word	0x00000000
        /*0030*/ 	.short	0x0003
        /*0032*/ 	.short	0x000c
        /*0034*/ 	.byte	0x00, 0xf0, 0x11, 0x00


	//----- nvinfo : EIATTR_KPARAM_INFO
	.align		4
.L_65:
        /*0038*/ 	.byte	0x04, 0x17
        /*003a*/ 	.short	(.L_67 - .L_66)
.L_66:
        /*003c*/ 	.word	0x00000000
        /*0040*/ 	.short	0x0002
        /*0042*/ 	.short	0x0008
        /*0044*/ 	.byte	0x00, 0xf0, 0x11, 0x00


	//----- nvinfo : EIATTR_KPARAM_INFO
	.align		4
.L_67:
        /*0048*/ 	.byte	0x04, 0x17
        /*004a*/ 	.short	(.L_69 - .L_68)
.L_68:
        /*004c*/ 	.word	0x00000000
        /*0050*/ 	.short	0x0001
        /*0052*/ 	.short	0x0004
        /*0054*/ 	.byte	0x00, 0xf0, 0x11, 0x00


	//----- nvinfo : EIATTR_KPARAM_INFO
	.align		4
.L_69:
        /*0058*/ 	.byte	0x04, 0x17
        /*005a*/ 	.short	(.L_71 - .L_70)
.L_70:
        /*005c*/ 	.word	0x00000000
        /*0060*/ 	.short	0x0000
        /*0062*/ 	.short	0x0000
        /*0064*/ 	.byte	0x00, 0xf0, 0x11, 0x00


	//----- nvinfo : EIATTR_SPARSE_MMA_MASK
	.align		4
.L_71:
        /*0068*/ 	.byte	0x03, 0x50
        /*006a*/ 	.short	0x0000


	//----- nvinfo : EIATTR_MAXREG_COUNT
	.align		4
        /*006c*/ 	.byte	0x03, 0x1b
        /*006e*/ 	.short	0x00ff


	//----- nvinfo : EIATTR_MERCURY_ISA_VERSION
	.align		4
        /*0070*/ 	.byte	0x03, 0x5f
        /*0072*/ 	.short	0x0101


	//----- nvinfo : EIATTR_VRC_CTA_INIT_COUNT
	.align		4
        /*0074*/ 	.byte	0x02, 0x4a
	.zero		1
	.zero		1


	//----- nvinfo : EIATTR_EXIT_INSTR_OFFSETS
	.align		4
        /*0078*/ 	.byte	0x04, 0x1c
        /*007a*/ 	.short	(.L_73 - .L_72)


	//   ....[0]....
.L_72:
        /*007c*/ 	.word	0x00000070


	//   ....[1]....
        /*0080*/ 	.word	0x000002e0


	//----- nvinfo : EIATTR_CBANK_PARAM_SIZE
	.align		4
.L_73:
        /*0084*/ 	.byte	0x03, 0x19
        /*0086*/ 	.short	0x0020


	//----- nvinfo : EIATTR_PARAM_CBANK
	.align		4
        /*0088*/ 	.byte	0x04, 0x0a
        /*008a*/ 	.short	(.L_75 - .L_74)
	.align		4
.L_74:
        /*008c*/ 	.word	index@(.nv.constant0.indexSelection)
        /*0090*/ 	.short	0x0380
        /*0092*/ 	.short	0x0020


	//----- nvinfo : EIATTR_SW_WAR
	.align		4
.L_75:
        /*0094*/ 	.byte	0x04, 0x36
        /*0096*/ 	.short	(.L_77 - .L_76)
.L_76:
        /*0098*/ 	.word	0x00000008
.L_77:


//--------------------- .nv.info.broadcasting     --------------------------
	.section	.nv.info.broadcasting,"",@"SHT_CUDA_INFO"
	.sectionflags	@""
	.align	4


	//----- nvinfo : EIATTR_CUDA_API_VERSION
	.align		4
        /*0000*/ 	.byte	0x04, 0x37
        /*0002*/ 	.short	(.L_79 - .L_78)
.L_78:
        /*0004*/ 	.word	0x00000082


	//----- nvinfo : EIATTR_KPARAM_INFO
	.align		4
.L_79:
        /*0008*/ 	.byte	0x04, 0x17
        /*000a*/ 	.short	(.L_81 - .L_80)
.L_80:
        /*000c*/ 	.word	0x00000000
        /*0010*/ 	.short	0x0004
        /*0012*/ 	.short	0x0018
        /*0014*/ 	.byte	0x00, 0xf5, 0x21, 0x00


	//----- nvinfo : EIATTR_KPARAM_INFO
	.align		4
.L_81:
        /*0018*/ 	.byte	0x04, 0x17
        /*001a*/ 	.short	(.L_83 - .L_82)
.L_82:
        /*001c*/ 	.word	0x00000000
        /*0020*/ 	.short	0x0003
        /*0022*/ 	.short	0x0010
        /*0024*/ 	.byte	0x00, 0xf5, 0x21, 0x00


	//----- nvinfo : EIATTR_KPARAM_INFO
	.align		4
.L_83:
        /*0028*/ 	.byte	0x04, 0x17
        /*002a*/ 	.short	(.L_85 - .L_84)
.L_84:
        /*002c*/ 	.word	0x00000000
        /*0030*/ 	.short	0x0002
        /*0032*/ 	.short	0x0008
        /*0034*/ 	.byte	0x00, 0xf0, 0x11, 0x00


	//----- nvinfo : EIATTR_KPARAM_INFO
	.align		4
.L_85:
        /*0038*/ 	.byte	0x04, 0x17
        /*003a*/ 	.short	(.L_87 - .L_86)
.L_86:
        /*003c*/ 	.word	0x00000000
        /*0040*/ 	.short	0x0001
        /*0042*/ 	.short	0x0004
        /*0044*/ 	.byte	0x00, 0xf0, 0x11, 0x00


	//----- nvinfo : EIATTR_KPARAM_INFO
	.align		4
.L_87:
        /*0048*/ 	.byte	0x04, 0x17
        /*004a*/ 	.short	(.L_89 - .L_88)
.L_88:
        /*004c*/ 	.word	0x00000000
        /*0050*/ 	.short	0x0000
        /*0052*/ 	.short	0x0000
        /*0054*/ 	.byte	0x00, 0xf0, 0x11, 0x00


	//----- nvinfo : EIATTR_SPARSE_MMA_MASK
	.align		4
.L_89:
        /*0058*/ 	.byte	0x03, 0x50
        /*005a*/ 	.short	0x0000


	//----- nvinfo : EIATTR_MAXREG_COUNT
	.align		4
        /*005c*/ 	.byte	0x03, 0x1b
        /*005e*/ 	.short	0x00ff


	//----- nvinfo : EIATTR_MERCURY_ISA_VERSION
	.align		4
        /*0060*/ 	.byte	0x03, 0x5f
        /*0062*/ 	.short	0x0101


	//----- nvinfo : EIATTR_VRC_CTA_INIT_COUNT
	.align		4
        /*0064*/ 	.byte	0x02, 0x4a
	.zero		1
	.zero		1


	//----- nvinfo : EIATTR_EXIT_INSTR_OFFSETS
	.align		4
        /*0068*/ 	.byte	0x04, 0x1c
        /*006a*/ 	.short	(.L_91 - .L_90)


	//   ....[0]....
.L_90:
        /*006c*/ 	.word	0x00000070


	//   ....[1]....
        /*0070*/ 	.word	0x00000440


	//----- nvinfo : EIATTR_CBANK_PARAM_SIZE
	.align		4
.L_91:
        /*0074*/ 	.byte	0x03, 0x19
        /*0076*/ 	.short	0x0020


	//----- nvinfo : EIATTR_PARAM_CBANK
	.align		4
        /*0078*/ 	.byte	0x04, 0x0a
        /*007a*/ 	.short	(.L_93 - .L_92)
	.align		4
.L_92:
        /*007c*/ 	.word	index@(.nv.constant0.broadcasting)
        /*0080*/ 	.short	0x0380
        /*0082*/ 	.short	0x0020


	//----- nvinfo : EIATTR_SW_WAR
	.align		4
.L_93:
        /*0084*/ 	.byte	0x04, 0x36
        /*0086*/ 	.short	(.L_95 - .L_94)
.L_94:
        /*0088*/ 	.word	0x00000008
.L_95:


//--------------------- .nv.info.matrixTransposition --------------------------
	.section	.nv.info.matrixTransposition,"",@"SHT_CUDA_INFO"
	.sectionflags	@""
	.align	4


	//----- nvinfo : EIATTR_CUDA_API_VERSION
	.align		4
        /*0000*/ 	.byte	0x04, 0x37
        /*0002*/ 	.short	(.L_97 - .L_96)
.L_96:
        /*0004*/ 	.word	0x00000082


	//----- nvinfo : EIATTR_KPARAM_INFO
	.align		4
.L_97:
        /*0008*/ 	.byte	0x04, 0x17
        /*000a*/ 	.short	(.L_99 - .L_98)
.L_98:
        /*000c*/ 	.word	0x00000000
        /*0010*/ 	.short	0x0003
        /*0012*/ 	.short	0x0010
        /*0014*/ 	.byte	0x00, 0xf5, 0x21, 0x00


	//----- nvinfo : EIATTR_KPARAM_INFO
	.align		4
.L_99:
        /*0018*/ 	.byte	0x04, 0x17
        /*001a*/ 	.short	(.L_101 - .L_100)
.L_100:
        /*001c*/ 	.word	0x00000000
        /*0020*/ 	.short	0x0002
        /*0022*/ 	.short	0x0008
        /*0024*/ 	.byte	0x00, 0xf5, 0x21, 0x00


	//----- nvinfo : EIATTR_KPARAM_INFO
	.align		4
.L_101:
        /*0028*/ 	.byte	0x04, 0x17
        /*002a*/ 	.short	(.L_103 - .L_102)
.L_102:
        /*002c*/ 	.word	0x00000000
        /*0030*/ 	.short	0x0001
        /*0032*/ 	.short	0x0004
        /*0034*/ 	.byte	0x00, 0xf0, 0x11, 0x00


	//----- nvinfo : EIATTR_KPARAM_INFO
	.align		4
.L_103:
        /*0038*/ 	.byte	0x04, 0x17
        /*003a*/ 	.short	(.L_105 - .L_104)
.L_104:
        /*003c*/ 	.word	0x00000000
        /*0040*/ 	.short	0x0000
        /*0042*/ 	.short	0x0000
        /*0044*/ 	.byte	0x00, 0xf0, 0x11, 0x00


	//----- nvinfo : EIATTR_SPARSE_MMA_MASK
	.align		4
.L_105:
        /*0048*/ 	.byte	0x03, 0x50
        /*004a*/ 	.short	0x0000


	//----- nvinfo : EIATTR_MAXREG_COUNT
	.align		4
        /*004c*/ 	.byte	0x03, 0x1b
        /*004e*/ 	.short	0x00ff


	//----- nvinfo : EIATTR_MERCURY_ISA_VERSION
	.align		4
        /*0050*/ 	.byte	0x03, 0x5f
        /*0052*/ 	.short	0x0101


	//----- nvinfo : EIATTR_VRC_CTA_INIT_COUNT
	.align		4
        /*0054*/ 	.byte	0x02, 0x4a
	.zero		1
	.zero		1


	//----- nvinfo : EIATTR_EXIT_INSTR_OFFSETS
	.align		4
        /*0058*/ 	.byte	0x04, 0x1c
        /*005a*/ 	.short	(.L_107 - .L_106)


	//   ....[0]....
.L_106:
        /*005c*/ 	.word	0x00000080


	//   ....[1]....
        /*0060*/ 	.word	0x000002a0


	//----- nvinfo : EIATTR_CBANK_PARAM_SIZE
	.align		4
.L_107:
        /*0064*/ 	.byte	0x03, 0x19
        /*0066*/ 	.short	0x0018


	//----- nvinfo : EIATTR_PARAM_CBANK
	.align		4
        /*0068*/ 	.byte	0x04, 0x0a
        /*006a*/ 	.short	(.L_109 - .L_108)
	.align		4
.L_108:
        /*006c*/ 	.word	index@(.nv.constant0.matrixTransposition)
        /*0070*/ 	.short	0x0380
        /*0072*/ 	.short	0x0018


	//----- nvinfo : EIATTR_SW_WAR
	.align		4
.L_109:
        /*0074*/ 	.byte	0x04, 0x36
        /*0076*/ 	.short	(.L_111 - .L_110)
.L_110:
        /*0078*/ 	.word	0x00000008
.L_111:


//--------------------- .nv.info.cat              --------------------------
	.section	.nv.info.cat,"",@"SHT_CUDA_INFO"
	.sectionflags	@""
	.align	4


	//----- nvinfo : EIATTR_CUDA_API_VERSION
	.align		4
        /*0000*/ 	.byte	0x04, 0x37
        /*0002*/ 	.short	(.L_113 - .L_112)
.L_112:
        /*0004*/ 	.word	0x00000082


	//----- nvinfo : EIATTR_KPARAM_INFO
	.align		4
.L_113:
        /*0008*/ 	.byte	0x04, 0x17
        /*000a*/ 	.short	(.L_115 - .L_114)
.L_114:
        /*000c*/ 	.word	0x00000000
        /*0010*/ 	.short	0x0005
        /*0012*/ 	.short	0x0020
        /*0014*/ 	.byte	0x00, 0xf5, 0x21, 0x00


	//----- nvinfo : EIATTR_KPARAM_INFO
	.align		4
.L_115:
        /*0018*/ 	.byte	0x04, 0x17
        /*001a*/ 	.short	(.L_117 - .L_116)
.L_116:
        /*001c*/ 	.word	0x00000000
        /*0020*/ 	.short	0x0004
        /*0022*/ 	.short	0x001c
        /*0024*/ 	.byte	0x00, 0xf0, 0x11, 0x00


	//----- nvinfo : EIATTR_KPARAM_INFO
	.align		4
.L_117:
        /*0028*/ 	.byte	0x04, 0x17
        /*002a*/ 	.short	(.L_119 - .L_118)
.L_118:
        /*002c*/ 	.word	0x00000000
        /*0030*/ 	.short	0x0003
        /*0032*/ 	.short	0x0018
        /*0034*/ 	.byte	0x00, 0xf0, 0x11, 0x00


	//----- nvinfo : EIATTR_KPARAM_INFO
	.align		4
.L_119:
        /*0038*/ 	.byte	0x04, 0x17
        /*003a*/ 	.short	(.L_121 - .L_120)
.L_120:
        /*003c*/ 	.word	0x00000000
        /*0040*/ 	.short	0x0002
        /*0042*/ 	.short	0x0010
        /*0044*/ 	.byte	0x00, 0xf5, 0x21, 0x00


	//----- nvinfo : EIATTR_KPARAM_INFO
	.align		4
.L_121:
        /*0048*/ 	.byte	0x04, 0x17
        /*004a*/ 	.short	(.L_123 - .L_122)
.L_122:
        /*004c*/ 	.word	0x00000000
        /*0050*/ 	.short	0x0001
        /*0052*/ 	.short	0x0008
        /*0054*/ 	.byte	0x00, 0xf5, 0x21, 0x00


	//----- nvinfo : EIATTR_KPARAM_INFO
	.align		4
.L_123:
        /*0058*/ 	.byte	0x04, 0x17
        /*005a*/ 	.short	(.L_125 - .L_124)
.L_124:
        /*005c*/ 	.word	0x00000000
        /*0060*/ 	.short	0x0000
        /*0062*/ 	.short	0x0000
        /*0064*/ 	.byte	0x00, 0xf0, 0x11, 0x00


	//----- nvinfo : EIATTR_SPARSE_MMA_MASK
	.align		4
.L_125:
        /*0068*/ 	.byte	0x03, 0x50
        /*006a*/ 	.short	0x0000


	//----- nvinfo : EIATTR_MAXREG_COUNT
	.align		4
        /*006c*/ 	.byte	0x03, 0x1b
        /*006e*/ 	.short	0x00ff


	//----- nvinfo : EIATTR_MERCURY_ISA_VERSION
	.align		4
        /*0070*/ 	.byte	0x03, 0x5f
        /*0072*/ 	.short	0x0101


	//----- nvinfo : EIATTR_VRC_CTA_INIT_COUNT
	.align		4
        /*0074*/ 	.byte	0x02, 0x4a
	.zero		1
	.zero		1


	//----- nvinfo : EIATTR_EXIT_INSTR_OFFSETS
	.align		4
        /*0078*/ 	.byte	0x04, 0x1c
        /*007a*/ 	.short	(.L_127 - .L_126)


	//   ....[0]....
.L_126:
        /*007c*/ 	.word	0x00000070


	//   ....[1]....
        /*0080*/ 	.word	0x00000300


	//   ....[2]....
        /*0084*/ 	.word	0x00000390


	//----- nvinfo : EIATTR_CRS_STACK_SIZE
	.align		4
.L_127:
        /*0088*/ 	.byte	0x04, 0x1e
        /*008a*/ 	.short	(.L_129 - .L_128)
.L_128:
        /*008c*/ 	.word	0x00000000


	//----- nvinfo : EIATTR_CBANK_PARAM_SIZE
	.align		4
.L_129:
        /*0090*/ 	.byte	0x03, 0x19
        /*0092*/ 	.short	0x0028


	//----- nvinfo : EIATTR_PARAM_CBANK
	.align		4
        /*0094*/ 	.byte	0x04, 0x0a
        /*0096*/ 	.short	(.L_131 - .L_130)
	.align		4
.L_130:
        /*0098*/ 	.word	index@(.nv.constant0.cat)
        /*009c*/ 	.short	0x0380
        /*009e*/ 	.short	0x0028


	//----- nvinfo : EIATTR_SW_WAR
	.align		4
.L_131:
        /*00a0*/ 	.byte	0x04, 0x36
        /*00a2*/ 	.short	(.L_133 - .L_132)
.L_132:
        /*00a4*/ 	.word	0x00000008
.L_133:


//--------------------- .nv.callgraph             --------------------------
	.section	.nv.callgraph,"",@"SHT_CUDA_CALLGRAPH"
	.align	4
	.sectionentsize	8
	.align		4
        /*0000*/ 	.word	0x00000000
	.align		4
        /*0004*/ 	.word	0xffffffff
	.align		4
        /*0008*/ 	.word	0x00000000
	.align		4
        /*000c*/ 	.word	0xfffffffe
	.align		4
        /*0010*/ 	.word	0x00000000
	.align		4
        /*0014*/ 	.word	0xfffffffd
	.align		4
        /*0018*/ 	.word	0x00000000
	.align		4
        /*001c*/ 	.word	0xfffffffc


//--------------------- .text.createFeatureForConv --------------------------
	.section	.text.createFeatureForConv,"ax",@progbits
	.align	128
        .global         createFeatureForConv
        .type           createFeatureForConv,@function
        .size           createFeatureForConv,(.L_x_8 - createFeatureForConv)
        .other          createFeatureForConv,@"STO_CUDA_ENTRY STV_DEFAULT"
createFeatureForConv:
.text.createFeatureForConv:
[----:B------:R-:W-:Y:S01]  /*0000*/  LDC R1, c[0x0][0x37c] ;  /* 0x0000df00ff017b82 */ /* 0x000fe20000000800 */
[----:B------:R-:W0:Y:S07]  /*0010*/  S2R R5, SR_TID.X ;  /* 0x0000000000057919 */ /* 0x000e2e0000002100 */
[----:B------:R-:W1:Y:S01]  /*0020*/  LDC R3, c[0x0][0x398] ;  /* 0x0000e600ff037b82 */ /* 0x000e620000000800 */
[----:B------:R-:W1:Y:S07]  /*0030*/  LDCU UR6, c[0x0][0x380] ;  /* 0x00007000ff0677ac */ /* 0x000e6e0008000800 */
[----:B------:R-:W0:Y:S08]  /*0040*/  S2UR UR4, SR_CTAID.X ;  /* 0x00000000000479c3 */ /* 0x000e300000002500 */
[----:B------:R-:W0:Y:S01]  /*0050*/  LDC R0, c[0x0][0x360] ;  /* 0x0000d800ff007b82 */ /* 0x000e220000000800 */
[----:B-1----:R-:W-:-:S02]  /*0060*/  IMAD R2, R3, UR6, RZ ;  /* 0x0000000603027c24 */ /* 0x002fc4000f8e02ff */
[----:B0-----:R-:W-:Y:S02]  /*0070*/  IMAD R0, R0, UR4, R5 ;  /* 0x0000000400007c24 */ /* 0x001fe4000f8e0205 */
[----:B------:R-:W-:-:S05]  /*0080*/  IMAD R5, R2, R3, RZ ;  /* 0x0000000302057224 */ /* 0x000fca00078e02ff */
[----:B------:R-:W-:-:S13]  /*0090*/  ISETP.GE.AND P0, PT, R0, R5, PT ;  /* 0x000000050000720c */ /* 0x000fda0003f06270 */
[----:B------:R-:W-:Y:S05]  /*00a0*/  @P0 EXIT ;  /* 0x000000000000094d */ /* 0x000fea0003800000 */
[----:B------:R-:W-:Y:S01]  /*00b0*/  IABS R9, R3 ;  /* 0x0000000300097213 */ /* 0x000fe20000000000 */
[----:B------:R-:W0:Y:S01]  /*00c0*/  LDCU UR4, c[0x0][0x390] ;  /* 0x00007200ff0477ac */ /* 0x000e220008000800 */
[----:B------:R-:W-:Y:S01]  /*00d0*/  IABS R8, R0 ;  /* 0x0000000000087213 */ /* 0x000fe20000000000 */
[----:B------:R-:W-:Y:S01]  /*00e0*/  BSSY.RECONVERGENT B0, `(.L_x_0) ;  /* 0x000003d000007945 */ /* 0x000fe20003800200 */
[----:B------:R-:W1:Y:S01]  /*00f0*/  I2F.RP R2, R9 ;  /* 0x0000000900027306 */ /* 0x000e620000209400 */
[----:B------:R-:W2:Y:S01]  /*0100*/  LDCU.64 UR8, c[0x0][0x388] ;  /* 0x00007100ff0877ac */ /* 0x000ea20008000a00 */
[----:B------:R-:W3:Y:S06]  /*0110*/  LDCU UR7, c[0x0][0x384] ;  /* 0x00007080ff0777ac */ /* 0x000eec0008000800 */
[----:B-1----:R-:W1:Y:S02]  /*0120*/  MUFU.RCP R2, R2 ;  /* 0x0000000200027308 */ /* 0x002e640000001000 */
[----:B-1----:R-:W-:-:S06]  /*0130*/  VIADD R4, R2, 0xffffffe ;  /* 0x0ffffffe02047836 */ /* 0x002fcc0000000000 */
[----:B------:R1:W4:Y:S02]  /*0140*/  F2I.FTZ.U32.TRUNC.NTZ R5, R4 ;  /* 0x0000000400057305 */ /* 0x000324000021f000 */
[----:B-1----:R-:W-:Y:S02]  /*0150*/  HFMA2 R4, -RZ, RZ, 0, 0 ;  /* 0x00000000ff047431 */ /* 0x002fe400000001ff */
[----:B----4-:R-:W-:-:S04]  /*0160*/  IMAD.MOV R6, RZ, RZ, -R5 ;  /* 0x000000ffff067224 */ /* 0x010fc800078e0a05 */
[----:B------:R-:W-:-:S04]  /*0170*/  IMAD R7, R6, R9, RZ ;  /* 0x0000000906077224 */ /* 0x000fc800078e02ff */
[----:B------:R-:W-:Y:S01]  /*0180*/  IMAD.HI.U32 R5, R5, R7, R4 ;  /* 0x0000000705057227 */ /* 0x000fe200078e0004 */
[----:B------:R-:W-:-:S05]  /*0190*/  LOP3.LUT R7, RZ, R3, RZ, 0x33, !PT ;  /* 0x00000003ff077212 */ /* 0x000fca00078e33ff */
[----:B------:R-:W-:-:S04]  /*01a0*/  IMAD.HI.U32 R6, R5, R8, RZ ;  /* 0x0000000805067227 */ /* 0x000fc800078e00ff */
[----:B------:R-:W-:-:S04]  /*01b0*/  IMAD.MOV R2, RZ, RZ, -R6 ;  /* 0x000000ffff027224 */ /* 0x000fc800078e0a06 */
[----:B------:R-:W-:-:S05]  /*01c0*/  IMAD R2, R9, R2, R8 ;  /* 0x0000000209027224 */ /* 0x000fca00078e0208 */
[----:B------:R-:W-:-:S13]  /*01d0*/  ISETP.GT.U32.AND P1, PT, R9, R2, PT ;  /* 0x000000020900720c */ /* 0x000fda0003f24070 */
[----:B------:R-:W-:Y:S01]  /*01e0*/  @!P1 IMAD.IADD R2, R2, 0x1, -R9 ;  /* 0x0000000102029824 */ /* 0x000fe200078e0a09 */
[----:B------:R-:W-:-:S04]  /*01f0*/  @!P1 IADD3 R6, PT, PT, R6, 0x1, RZ ;  /* 0x0000000106069810 */ /* 0x000fc80007ffe0ff */
[----:B------:R-:W-:Y:S02]  /*0200*/  ISETP.GE.U32.AND P0, PT, R2, R9, PT ;  /* 0x000000090200720c */ /* 0x000fe40003f06070 */
[----:B------:R-:W-:-:S04]  /*0210*/  LOP3.LUT R2, R0, R3, RZ, 0x3c, !PT ;  /* 0x0000000300027212 */ /* 0x000fc800078e3cff */
[----:B------:R-:W-:-:S07]  /*0220*/  ISETP.GE.AND P2, PT, R2, RZ, PT ;  /* 0x000000ff0200720c */ /* 0x000fce0003f46270 */
[----:B------:R-:W-:Y:S01]  /*0230*/  @P0 VIADD R6, R6, 0x1 ;  /* 0x0000000106060836 */ /* 0x000fe20000000000 */
[----:B------:R-:W-:-:S05]  /*0240*/  ISETP.NE.AND P0, PT, R3, RZ, PT ;  /* 0x000000ff0300720c */ /* 0x000fca0003f05270 */
[----:B------:R-:W-:-:S04]  /*0250*/  @!P2 IADD3 R6, PT, PT, -R6, RZ, RZ ;  /* 0x000000ff0606a210 */ /* 0x000fc80007ffe1ff */
[----:B------:R-:W-:-:S04]  /*0260*/  SEL R6, R7, R6, !P0 ;  /* 0x0000000607067207 */ /* 0x000fc80004000000 */
[----:B------:R-:W-:-:S05]  /*0270*/  IABS R2, R6 ;  /* 0x0000000600027213 */ /* 0x000fca0000000000 */
[----:B------:R-:W-:-:S04]  /*0280*/  IMAD.HI.U32 R5, R5, R2, RZ ;  /* 0x0000000205057227 */ /* 0x000fc800078e00ff */
[----:B------:R-:W-:-:S04]  /*0290*/  IMAD.MOV R4, RZ, RZ, -R5 ;  /* 0x000000ffff047224 */ /* 0x000fc800078e0a05 */
[----:B------:R-:W-:-:S05]  /*02a0*/  IMAD R2, R9, R4, R2 ;  /* 0x0000000409027224 */ /* 0x000fca00078e0202 */
[----:B------:R-:W-:-:S13]  /*02b0*/  ISETP.GT.U32.AND P2, PT, R9, R2, PT ;  /* 0x000000020900720c */ /* 0x000fda0003f44070 */
[----:B------:R-:W-:Y:S01]  /*02c0*/  @!P2 IADD3 R2, PT, PT, R2, -R9, RZ ;  /* 0x800000090202a210 */ /* 0x000fe20007ffe0ff */
[----:B------:R-:W-:-:S03]  /*02d0*/  @!P2 VIADD R5, R5, 0x1 ;  /* 0x000000010505a836 */ /* 0x000fc60000000000 */
[----:B------:R-:W-:Y:S02]  /*02e0*/  ISETP.GE.U32.AND P1, PT, R2, R9, PT ;  /* 0x000000090200720c */ /* 0x000fe40003f26070 */
[----:B------:R-:W-:-:S04]  /*02f0*/  LOP3.LUT R2, R6, R3, RZ, 0x3c, !PT ;  /* 0x0000000306027212 */ /* 0x000fc800078e3cff */
[----:B------:R-:W-:Y:S02]  /*0300*/  ISETP.GE.AND P3, PT, R2, RZ, PT ;  /* 0x000000ff0200720c */ /* 0x000fe40003f66270 */
[----:B------:R-:W-:-:S05]  /*0310*/  IADD3 R2, PT, PT, -R6, RZ, RZ ;  /* 0x000000ff06027210 */ /* 0x000fca0007ffe1ff */
[----:B------:R-:W-:Y:S01]  /*0320*/  @P1 IADD3 R5, PT, PT, R5, 0x1, RZ ;  /* 0x0000000105051810 */ /* 0x000fe20007ffe0ff */
[----:B------:R-:W-:-:S05]  /*0330*/  IMAD R2, R3, R2, R0 ;  /* 0x0000000203027224 */ /* 0x000fca00078e0200 */
[----:B------:R-:W-:Y:S01]  /*0340*/  @!P3 IMAD.MOV R5, RZ, RZ, -R5 ;  /* 0x000000ffff05b224 */ /* 0x000fe200078e0a05 */
[----:B--2---:R-:W-:-:S04]  /*0350*/  IADD3 R11, PT, PT, R2, UR9, RZ ;  /* 0x00000009020b7c10 */ /* 0x004fc8000fffe0ff */
[----:B------:R-:W-:Y:S02]  /*0360*/  SEL R7, R7, R5, !P0 ;  /* 0x0000000507077207 */ /* 0x000fe40004000000 */
[----:B------:R-:W-:-:S03]  /*0370*/  ISETP.GT.AND P1, PT, R11, -0x1, PT ;  /* 0xffffffff0b00780c */ /* 0x000fc60003f24270 */
[----:B------:R-:W-:Y:S01]  /*0380*/  IMAD.MOV R4, RZ, RZ, -R7 ;  /* 0x000000ffff047224 */ /* 0x000fe200078e0a07 */
[----:B------:R-:W-:-:S03]  /*0390*/  ISETP.LT.AND P1, PT, R11, UR8, P1 ;  /* 0x000000080b007c0c */ /* 0x000fc60008f21270 */
[----:B------:R-:W-:Y:S02]  /*03a0*/  IMAD R3, R3, R4, R6 ;  /* 0x0000000403037224 */ /* 0x000fe400078e0206 */
[----:B------:R-:W1:Y:S02]  /*03b0*/  LDC.64 R4, c[0x0][0x3a8] ;  /* 0x0000ea00ff047b82 */ /* 0x000e640000000a00 */
[----:B0-----:R-:W-:Y:S01]  /*03c0*/  VIADD R9, R3, UR4 ;  /* 0x0000000403097c36 */ /* 0x001fe20008000000 */
[----:B------:R-:W0:Y:S01]  /*03d0*/  LDCU.64 UR4, c[0x0][0x358] ;  /* 0x00006b00ff0477ac */ /* 0x000e220008000a00 */
[----:B------:R-:W-:-:S03]  /*03e0*/  MOV R3, RZ ;  /* 0x000000ff00037202 */ /* 0x000fc60000000f00 */
[----:B------:R-:W-:-:S04]  /*03f0*/  ISETP.GT.AND P0, PT, R9, -0x1, PT ;  /* 0xffffffff0900780c */ /* 0x000fc80003f04270 */
[----:B---3--:R-:W-:-:S04]  /*0400*/  ISETP.LT.AND P0, PT, R9, UR7, P0 ;  /* 0x0000000709007c0c */ /* 0x008fc80008701270 */
[----:B------:R-:W-:Y:S01]  /*0410*/  PLOP3.LUT P0, PT, P0, P1, PT, 0x80, 0x8 ;  /* 0x000000000008781c */ /* 0x000fe20000703070 */
[----:B-1----:R-:W-:-:S12]  /*0420*/  IMAD.WIDE R4, R0, 0x4, R4 ;  /* 0x0000000400047825 */ /* 0x002fd800078e0204 */
[----:B0-----:R-:W-:Y:S05]  /*0430*/  @!P0 BRA `(.L_x_1) ;  /* 0x00000000001c8947 */ /* 0x001fea0003800000 */
[----:B------:R-:W0:Y:S08]  /*0440*/  LDC R0, c[0x0][0x394] ;  /* 0x0000e500ff007b82 */ /* 0x000e300000000800 */
[----:B------:R-:W1:Y:S01]  /*0450*/  LDC.64 R2, c[0x0][0x3a0] ;  /* 0x0000e800ff027b82 */ /* 0x000e620000000a00 */
[----:B0-----:R-:W-:-:S04]  /*0460*/  IMAD R0, R0, UR6, R7 ;  /* 0x0000000600007c24 */ /* 0x001fc8000f8e0207 */
[----:B------:R-:W-:-:S04]  /*0470*/  IMAD R0, R0, UR7, R9 ;  /* 0x0000000700007c24 */ /* 0x000fc8000f8e0209 */
[----:B------:R-:W-:-:S04]  /*0480*/  IMAD R7, R0, UR8, R11 ;  /* 0x0000000800077c24 */ /* 0x000fc8000f8e020b */
[----:B-1----:R-:W-:-:S06]  /*0490*/  IMAD.WIDE R2, R7, 0x4, R2 ;  /* 0x0000000407027825 */ /* 0x002fcc00078e0202 */
[----:B------:R0:W5:Y:S02]  /*04a0*/  LDG.E R3, desc[UR4][R2.64] ;  /* 0x0000000402037981 */ /* 0x000164000c1e1900 */
.L_x_1:
[----:B------:R-:W-:Y:S05]  /*04b0*/  BSYNC.RECONVERGENT B0 ;  /* 0x0000000000007941 */ /* 0x000fea0003800200 */
.L_x_0:
[----:B-----5:R-:W-:Y:S01]  /*04c0*/  STG.E desc[UR4][R4.64], R3 ;  /* 0x0000000304007986 */ /* 0x020fe2000c101904 */
[----:B------:R-:W-:Y:S05]  /*04d0*/  EXIT ;  /* 0x000000000000794d */ /* 0x000fea0003800000 */
.L_x_2:
[----:B------:R-:W-:-:S00]  /*04e0*/  BRA `(.L_x_2) ;  /* 0xfffffffc00fc7947 */ /* 0x000fc0000383ffff */
[----:B------:R-:W-:-:S00]  /*04f0*/  NOP ;  /* 0x0000000000007918 */ /* 0x000fc00000000000 */
        /* <DEDUP_REMOVED lines=8> */
.L_x_8:


//--------------------- .text.indexSelection      --------------------------
	.section	.text.indexSelection,"ax",@progbits
	.align	128
        .global         indexSelection
        .type           indexSelection,@function
        .size           indexSelection,(.L_x_9 - indexSelection)
        .other          indexSelection,@"STO_CUDA_ENTRY STV_DEFAULT"
indexSelection:
.text.indexSelection:
[----:B------:R-:W-:Y:S01]  /*0000*/  LDC R1, c[0x0][0x37c] ;  /* 0x0000df00ff017b82 */ /* 0x000fe20000000800 */
[----:B------:R-:W0:Y:S07]  /*0010*/  S2R R3, SR_TID.X ;  /* 0x0000000000037919 */ /* 0x000e2e0000002100 */
[----:B------:R-:W0:Y:S01]  /*0020*/  S2UR UR4, SR_CTAID.X ;  /* 0x00000000000479c3 */ /* 0x000e220000002500 */
[----:B------:R-:W1:Y:S07]  /*0030*/  LDCU UR5, c[0x0][0x38c] ;  /* 0x00007180ff0577ac */ /* 0x000e6e0008000800 */
[----:B------:R-:W0:Y:S02]  /*0040*/  LDC R0, c[0x0][0x360] ;  /* 0x0000d800ff007b82 */ /* 0x000e240000000800 */
[----:B0-----:R-:W-:-:S05]  /*0050*/  IMAD R0, R0, UR4, R3 ;  /* 0x0000000400007c24 */ /* 0x001fca000f8e0203 */
[----:B-1----:R-:W-:-:S13]  /*0060*/  ISETP.GE.AND P0, PT, R0, UR5, PT ;  /* 0x0000000500007c0c */ /* 0x002fda000bf06270 */
[----:B------:R-:W-:Y:S05]  /*0070*/  @P0 EXIT ;  /* 0x000000000000094d */ /* 0x000fea0003800000 */
[----:B------:R-:W0:Y:S01]  /*0080*/  LDC R7, c[0x0][0x380] ;  /* 0x0000e000ff077b82 */ /* 0x000e220000000800 */
[----:B------:R-:W1:Y:S01]  /*0090*/  LDCU UR6, c[0x0][0x384] ;  /* 0x00007080ff0677ac */ /* 0x000e620008000800 */
[----:B------:R-:W2:Y:S01]  /*00a0*/  LDCU.64 UR4, c[0x0][0x358] ;  /* 0x00006b00ff0477ac */ /* 0x000ea20008000a00 */
[----:B0-----:R-:W-:-:S04]  /*00b0*/  IABS R5, R7 ;  /* 0x0000000700057213 */ /* 0x001fc80000000000 */
[----:B------:R-:W0:Y:S08]  /*00c0*/  I2F.RP R4, R5 ;  /* 0x0000000500047306 */ /* 0x000e300000209400 */
[----:B0-----:R-:W0:Y:S02]  /*00d0*/  MUFU.RCP R4, R4 ;  /* 0x0000000400047308 */ /* 0x001e240000001000 */
[----:B0-----:R-:W-:-:S06]  /*00e0*/  IADD3 R2, PT, PT, R4, 0xffffffe, RZ ;  /* 0x0ffffffe04027810 */ /* 0x001fcc0007ffe0ff */
[----:B------:R0:W3:Y:S02]  /*00f0*/  F2I.FTZ.U32.TRUNC.NTZ R3, R2 ;  /* 0x0000000200037305 */ /* 0x0000e4000021f000 */
[----:B0-----:R-:W-:Y:S02]  /*0100*/  HFMA2 R2, -RZ, RZ, 0, 0 ;  /* 0x00000000ff027431 */ /* 0x001fe400000001ff */
[----:B---3--:R-:W-:-:S04]  /*0110*/  IMAD.MOV R6, RZ, RZ, -R3 ;  /* 0x000000ffff067224 */ /* 0x008fc800078e0a03 */
[----:B------:R-:W-:Y:S01]  /*0120*/  IMAD R9, R6, R5, RZ ;  /* 0x0000000506097224 */ /* 0x000fe200078e02ff */
[----:B------:R-:W-:-:S03]  /*0130*/  IABS R6, R0 ;  /* 0x0000000000067213 */ /* 0x000fc60000000000 */
[----:B------:R-:W-:Y:S01]  /*0140*/  IMAD.HI.U32 R3, R3, R9, R2 ;  /* 0x0000000903037227 */ /* 0x000fe200078e0002 */
[----:B------:R-:W-:-:S04]  /*0150*/  LOP3.LUT R2, R0, R7, RZ, 0x3c, !PT ;  /* 0x0000000700027212 */ /* 0x000fc800078e3cff */
[----:B------:R-:W-:Y:S01]  /*0160*/  ISETP.GE.AND P1, PT, R2, RZ, PT ;  /* 0x000000ff0200720c */ /* 0x000fe20003f26270 */
[----:B------:R-:W-:-:S04]  /*0170*/  IMAD.HI.U32 R3, R3, R6, RZ ;  /* 0x0000000603037227 */ /* 0x000fc800078e00ff */
[----:B------:R-:W-:-:S04]  /*0180*/  IMAD.MOV R4, RZ, RZ, -R3 ;  /* 0x000000ffff047224 */ /* 0x000fc800078e0a03 */
[----:B------:R-:W-:-:S05]  /*0190*/  IMAD R4, R5, R4, R6 ;  /* 0x0000000405047224 */ /* 0x000fca00078e0206 */
[----:B------:R-:W-:-:S13]  /*01a0*/  ISETP.GT.U32.AND P2, PT, R5, R4, PT ;  /* 0x000000040500720c */ /* 0x000fda0003f44070 */
[-C--:B------:R-:W-:Y:S01]  /*01b0*/  @!P2 IADD3 R4, PT, PT, R4, -R5.reuse, RZ ;  /* 0x800000050404a210 */ /* 0x080fe20007ffe0ff */
[----:B------:R-:W-:Y:S01]  /*01c0*/  @!P2 VIADD R3, R3, 0x1 ;  /* 0x000000010303a836 */ /* 0x000fe20000000000 */
[----:B------:R-:W-:Y:S02]  /*01d0*/  ISETP.NE.AND P2, PT, R7, RZ, PT ;  /* 0x000000ff0700720c */ /* 0x000fe40003f45270 */
[----:B------:R-:W-:Y:S02]  /*01e0*/  ISETP.GE.U32.AND P0, PT, R4, R5, PT ;  /* 0x000000050400720c */ /* 0x000fe40003f06070 */
[----:B------:R-:W1:Y:S11]  /*01f0*/  LDC R5, c[0x0][0x388] ;  /* 0x0000e200ff057b82 */ /* 0x000e760000000800 */
[----:B------:R-:W-:-:S05]  /*0200*/  @P0 IADD3 R3, PT, PT, R3, 0x1, RZ ;  /* 0x0000000103030810 */ /* 0x000fca0007ffe0ff */
[----:B------:R-:W-:Y:S02]  /*0210*/  IMAD.MOV.U32 R4, RZ, RZ, R3 ;  /* 0x000000ffff047224 */ /* 0x000fe400078e0003 */
[----:B------:R-:W0:Y:S03]  /*0220*/  LDC.64 R2, c[0x0][0x390] ;  /* 0x0000e400ff027b82 */ /* 0x000e260000000a00 */
[----:B------:R-:W-:Y:S02]  /*0230*/  @!P1 IADD3 R4, PT, PT, -R4, RZ, RZ ;  /* 0x000000ff04049210 */ /* 0x000fe40007ffe1ff */
[----:B------:R-:W-:-:S04]  /*0240*/  @!P2 LOP3.LUT R4, RZ, R7, RZ, 0x33, !PT ;  /* 0x00000007ff04a212 */ /* 0x000fc800078e33ff */
[C---:B------:R-:W-:Y:S01]  /*0250*/  IADD3 R6, PT, PT, -R4.reuse, RZ, RZ ;  /* 0x000000ff04067210 */ /* 0x040fe20007ffe1ff */
[----:B-1----:R-:W-:-:S04]  /*0260*/  IMAD R5, R4, UR6, R5 ;  /* 0x0000000604057c24 */ /* 0x002fc8000f8e0205 */
[----:B------:R-:W-:-:S04]  /*0270*/  IMAD R4, R7, R6, R0 ;  /* 0x0000000607047224 */ /* 0x000fc800078e0200 */
[----:B------:R-:W-:-:S04]  /*0280*/  IMAD R5, R5, R7, R4 ;  /* 0x0000000705057224 */ /* 0x000fc800078e0204 */
[----:B0-----:R-:W-:Y:S02]  /*0290*/  IMAD.WIDE R2, R5, 0x4, R2 ;  /* 0x0000000405027825 */ /* 0x001fe400078e0202 */
[----:B------:R-:W0:Y:S04]  /*02a0*/  LDC.64 R4, c[0x0][0x398] ;  /* 0x0000e600ff047b82 */ /* 0x000e280000000a00 */
[----:B--2---:R-:W2:Y:S01]  /*02b0*/  LDG.E R3, desc[UR4][R2.64] ;  /* 0x0000000402037981 */ /* 0x004ea2000c1e1900 */
[----:B0-----:R-:W-:-:S05]  /*02c0*/  IMAD.WIDE R4, R0, 0x4, R4 ;  /* 0x0000000400047825 */ /* 0x001fca00078e0204 */
[----:B--2---:R-:W-:Y:S01]  /*02d0*/  STG.E desc[UR4][R4.64], R3 ;  /* 0x0000000304007986 */ /* 0x004fe2000c101904 */
[----:B------:R-:W-:Y:S05]  /*02e0*/  EXIT ;  /* 0x000000000000794d */ /* 0x000fea0003800000 */
.L_x_3:
        /* <DEDUP_REMOVED lines=9> */
.L_x_9:


//--------------------- .text.broadcasting        --------------------------
	.section	.text.broadcasting,"ax",@progbits
	.align	128
        .global         broadcasting
        .type           broadcasting,@function
        .size           broadcasting,(.L_x_10 - broadcasting)
        .other          broadcasting,@"STO_CUDA_ENTRY STV_DEFAULT"
broadcasting:
.text.broadcasting:
        /* <DEDUP_REMOVED lines=9> */
[----:B------:R-:W-:Y:S01]  /*0090*/  IABS R8, R0 ;  /* 0x0000000000087213 */ /* 0x000fe20000000000 */
[----:B------:R-:W1:Y:S06]  /*00a0*/  LDCU.64 UR4, c[0x0][0x358] ;  /* 0x00006b00ff0477ac */ /* 0x000e6c0008000a00 */
[----:B------:R-:W2:Y:S01]  /*00b0*/  LDC R2, c[0x0][0x384] ;  /* 0x0000e100ff027b82 */ /* 0x000ea20000000800 */
[----:B0-----:R-:W-:-:S04]  /*00c0*/  IABS R10, R3 ;  /* 0x00000003000a7213 */ /* 0x001fc80000000000 */
[----:B------:R-:W0:Y:S01]  /*00d0*/  I2F.RP R6, R10 ;  /* 0x0000000a00067306 */ /* 0x000e220000209400 */
[----:B--2---:R-:W-:-:S07]  /*00e0*/  IABS R9, R2 ;  /* 0x0000000200097213 */ /* 0x004fce0000000000 */
[----:B0-----:R-:W0:Y:S02]  /*00f0*/  MUFU.RCP R6, R6 ;  /* 0x0000000600067308 */ /* 0x001e240000001000 */
[----:B0-----:R-:W-:Y:S01]  /*0100*/  VIADD R4, R6, 0xffffffe ;  /* 0x0ffffffe06047836 */ /* 0x001fe20000000000 */
[----:B------:R-:W-:-:S05]  /*0110*/  LOP3.LUT R6, R0, R3, RZ, 0x3c, !PT ;  /* 0x0000000300067212 */ /* 0x000fca00078e3cff */
[----:B------:R0:W2:Y:S01]  /*0120*/  F2I.FTZ.U32.TRUNC.NTZ R5, R4 ;  /* 0x0000000400057305 */ /* 0x0000a2000021f000 */
[----:B------:R-:W-:Y:S01]  /*0130*/  ISETP.GE.AND P1, PT, R6, RZ, PT ;  /* 0x000000ff0600720c */ /* 0x000fe20003f26270 */
[----:B0-----:R-:W-:Y:S02]  /*0140*/  HFMA2 R4, -RZ, RZ, 0, 0 ;  /* 0x00000000ff047431 */ /* 0x001fe400000001ff */
[----:B--2---:R-:W-:-:S04]  /*0150*/  IMAD.MOV R7, RZ, RZ, -R5 ;  /* 0x000000ffff077224 */ /* 0x004fc800078e0a05 */
[----:B------:R-:W-:-:S04]  /*0160*/  IMAD R7, R7, R10, RZ ;  /* 0x0000000a07077224 */ /* 0x000fc800078e02ff */
[----:B------:R-:W-:Y:S02]  /*0170*/  IMAD.HI.U32 R5, R5, R7, R4 ;  /* 0x0000000705057227 */ /* 0x000fe400078e0004 */
[----:B------:R-:W0:Y:S04]  /*0180*/  I2F.RP R7, R9 ;  /* 0x0000000900077306 */ /* 0x000e280000209400 */
[----:B------:R-:W-:-:S04]  /*0190*/  IMAD.HI.U32 R4, R5, R8, RZ ;  /* 0x0000000805047227 */ /* 0x000fc800078e00ff */
[----:B------:R-:W-:-:S04]  /*01a0*/  IMAD.MOV R5, RZ, RZ, -R4 ;  /* 0x000000ffff057224 */ /* 0x000fc800078e0a04 */
[C---:B------:R-:W-:Y:S01]  /*01b0*/  IMAD R5, R10.reuse, R5, R8 ;  /* 0x000000050a057224 */ /* 0x040fe200078e0208 */
[----:B0-----:R-:W0:Y:S04]  /*01c0*/  MUFU.RCP R7, R7 ;  /* 0x0000000700077308 */ /* 0x001e280000001000 */
[----:B------:R-:W-:-:S13]  /*01d0*/  ISETP.GT.U32.AND P2, PT, R10, R5, PT ;  /* 0x000000050a00720c */ /* 0x000fda0003f44070 */
[-C--:B------:R-:W-:Y:S01]  /*01e0*/  @!P2 IADD3 R5, PT, PT, R5, -R10.reuse, RZ ;  /* 0x8000000a0505a210 */ /* 0x080fe20007ffe0ff */
[----:B0-----:R-:W-:Y:S01]  /*01f0*/  VIADD R8, R7, 0xffffffe ;  /* 0x0ffffffe07087836 */ /* 0x001fe20000000000 */
[----:B------:R-:W-:Y:S02]  /*0200*/  @!P2 IADD3 R4, PT, PT, R4, 0x1, RZ ;  /* 0x000000010404a810 */ /* 0x000fe40007ffe0ff */
[----:B------:R-:W-:Y:S02]  /*0210*/  ISETP.GE.U32.AND P0, PT, R5, R10, PT ;  /* 0x0000000a0500720c */ /* 0x000fe40003f06070 */
[----:B------:R-:W0:Y:S01]  /*0220*/  F2I.FTZ.U32.TRUNC.NTZ R5, R8 ;  /* 0x0000000800057305 */ /* 0x000e22000021f000 */
[----:B------:R-:W-:-:S10]  /*0230*/  ISETP.NE.AND P2, PT, R3, RZ, PT ;  /* 0x000000ff0300720c */ /* 0x000fd40003f45270 */
[----:B------:R-:W-:-:S05]  /*0240*/  @P0 VIADD R4, R4, 0x1 ;  /* 0x0000000104040836 */ /* 0x000fca0000000000 */
[----:B------:R-:W-:Y:S01]  /*0250*/  MOV R11, R4 ;  /* 0x00000004000b7202 */ /* 0x000fe20000000f00 */
[----:B0-----:R-:W-:-:S03]  /*0260*/  IMAD.MOV R4, RZ, RZ, -R5 ;  /* 0x000000ffff047224 */ /* 0x001fc600078e0a05 */
[----:B------:R-:W-:Y:S01]  /*0270*/  @!P1 IADD3 R11, PT, PT, -R11, RZ, RZ ;  /* 0x000000ff0b0b9210 */ /* 0x000fe20007ffe1ff */
[----:B------:R-:W-:Y:S01]  /*0280*/  IMAD R7, R4, R9, RZ ;  /* 0x0000000904077224 */ /* 0x000fe200078e02ff */
[----:B------:R-:W-:Y:S01]  /*0290*/  @!P2 LOP3.LUT R11, RZ, R3, RZ, 0x33, !PT ;  /* 0x00000003ff0ba212 */ /* 0x000fe200078e33ff */
[----:B------:R-:W-:-:S03]  /*02a0*/  IMAD.MOV.U32 R4, RZ, RZ, RZ ;  /* 0x000000ffff047224 */ /* 0x000fc600078e00ff */
[----:B------:R-:W-:Y:S01]  /*02b0*/  IABS R6, R11 ;  /* 0x0000000b00067213 */ /* 0x000fe20000000000 */
[----:B------:R-:W-:-:S03]  /*02c0*/  IMAD.HI.U32 R4, R5, R7, R4 ;  /* 0x0000000705047227 */ /* 0x000fc600078e0004 */
[----:B------:R-:W-:Y:S01]  /*02d0*/  MOV R5, R6 ;  /* 0x0000000600057202 */ /* 0x000fe20000000f00 */
[----:B------:R-:W-:-:S04]  /*02e0*/  IMAD.MOV R7, RZ, RZ, -R11 ;  /* 0x000000ffff077224 */ /* 0x000fc800078e0a0b */
        /* <DEDUP_REMOVED lines=8> */
[----:B------:R-:W-:-:S04]  /*0370*/  LOP3.LUT R4, R11, R2, RZ, 0x3c, !PT ;  /* 0x000000020b047212 */ /* 0x000fc800078e3cff */
[----:B------:R-:W-:Y:S02]  /*0380*/  ISETP.GE.AND P1, PT, R4, RZ, PT ;  /* 0x000000ff0400720c */ /* 0x000fe40003f26270 */
[----:B------:R-:W0:Y:S05]  /*0390*/  LDC.64 R4, c[0x0][0x390] ;  /* 0x0000e400ff047b82 */ /* 0x000e2a0000000a00 */
[----:B------:R-:W-:-:S06]  /*03a0*/  @P0 IADD3 R6, PT, PT, R6, 0x1, RZ ;  /* 0x0000000106060810 */ /* 0x000fcc0007ffe0ff */
[----:B------:R-:W-:Y:S02]  /*03b0*/  @!P1 IADD3 R6, PT, PT, -R6, RZ, RZ ;  /* 0x000000ff06069210 */ /* 0x000fe40007ffe1ff */
[----:B------:R-:W-:Y:S01]  /*03c0*/  @!P2 LOP3.LUT R6, RZ, R2, RZ, 0x33, !PT ;  /* 0x00000002ff06a212 */ /* 0x000fe200078e33ff */
[----:B------:R-:W-:-:S04]  /*03d0*/  IMAD R2, R3, R7, R0 ;  /* 0x0000000703027224 */ /* 0x000fc800078e0200 */
[----:B------:R-:W-:-:S04]  /*03e0*/  IMAD R3, R6, R3, R2 ;  /* 0x0000000306037224 */ /* 0x000fc800078e0202 */
[----:B0-----:R-:W-:Y:S02]  /*03f0*/  IMAD.WIDE R2, R3, 0x4, R4 ;  /* 0x0000000403027825 */ /* 0x001fe400078e0204 */
[----:B------:R-:W0:Y:S04]  /*0400*/  LDC.64 R4, c[0x0][0x398] ;  /* 0x0000e600ff047b82 */ /* 0x000e280000000a00 */
[----:B-1----:R-:W2:Y:S01]  /*0410*/  LDG.E R3, desc[UR4][R2.64] ;  /* 0x0000000402037981 */ /* 0x002ea2000c1e1900 */
[----:B0-----:R-:W-:-:S05]  /*0420*/  IMAD.WIDE R4, R0, 0x4, R4 ;  /* 0x0000000400047825 */ /* 0x001fca00078e0204 */
[----:B--2---:R-:W-:Y:S01]  /*0430*/  STG.E desc[UR4][R4.64], R3 ;  /* 0x0000000304007986 */ /* 0x004fe2000c101904 */
[----:B------:R-:W-:Y:S05]  /*0440*/  EXIT ;  /* 0x000000000000794d */ /* 0x000fea0003800000 */
.L_x_4:
        /* <DEDUP_REMOVED lines=11> */
.L_x_10:


//--------------------- .text.matrixTransposition --------------------------
	.section	.text.matrixTransposition,"ax",@progbits
	.align	128
        .global         matrixTransposition
        .type           matrixTransposition,@function
        .size           matrixTransposition,(.L_x_11 - matrixTransposition)
        .other          matrixTransposition,@"STO_CUDA_ENTRY STV_DEFAULT"
matrixTransposition:
.text.matrixTransposition:
[----:B------:R-:W-:Y:S01]  /*0000*/  LDC R1, c[0x0][0x37c] ;  /* 0x0000df00ff017b82 */ /* 0x000fe20000000800 */
[----:B------:R-:W0:Y:S07]  /*0010*/  S2R R5, SR_TID.X ;  /* 0x0000000000057919 */ /* 0x000e2e0000002100 */
[----:B------:R-:W0:Y:S08]  /*0020*/  S2UR UR4, SR_CTAID.X ;  /* 0x00000000000479c3 */ /* 0x000e300000002500 */
[----:B------:R-:W0:Y:S08]  /*0030*/  LDC R0, c[0x0][0x360] ;  /* 0x0000d800ff007b82 */ /* 0x000e300000000800 */
[----:B------:R-:W1:Y:S01]  /*0040*/  LDC.64 R2, c[0x0][0x380] ;  /* 0x0000e000ff027b82 */ /* 0x000e620000000a00 */
[----:B0-----:R-:W-:-:S02]  /*0050*/  IMAD R0, R0, UR4, R5 ;  /* 0x0000000400007c24 */ /* 0x001fc4000f8e0205 */
[----:B-1----:R-:W-:-:S05]  /*0060*/  IMAD R5, R3, R2, RZ ;  /* 0x0000000203057224 */ /* 0x002fca00078e02ff */
[----:B------:R-:W-:-:S13]  /*0070*/  ISETP.GE.AND P0, PT, R0, R5, PT ;  /* 0x000000050000720c */ /* 0x000fda0003f06270 */
[----:B------:R-:W-:Y:S05]  /*0080*/  @P0 EXIT ;  /* 0x000000000000094d */ /* 0x000fea0003800000 */
[----:B------:R-:W0:Y:S01]  /*0090*/  LDC.64 R4, c[0x0][0x388] ;  /* 0x0000e200ff047b82 */ /* 0x000e220000000a00 */
[----:B------:R-:W1:Y:S01]  /*00a0*/  LDCU.64 UR4, c[0x0][0x358] ;  /* 0x00006b00ff0477ac */ /* 0x000e620008000a00 */
[----:B0-----:R-:W-:-:S05]  /*00b0*/  IMAD.WIDE R4, R0, 0x4, R4 ;  /* 0x0000000400047825 */ /* 0x001fca00078e0204 */
[----:B-1----:R0:W2:Y:S01]  /*00c0*/  LDG.E R9, desc[UR4][R4.64] ;  /* 0x0000000404097981 */ /* 0x0020a2000c1e1900 */
[----:B------:R-:W-:-:S04]  /*00d0*/  IABS R11, R3 ;  /* 0x00000003000b7213 */ /* 0x000fc80000000000 */
[----:B------:R-:W1:Y:S01]  /*00e0*/  I2F.RP R8, R11 ;  /* 0x0000000b00087306 */ /* 0x000e620000209400 */
[----:B0-----:R-:W-:-:S07]  /*00f0*/  IABS R4, R0 ;  /* 0x0000000000047213 */ /* 0x001fce0000000000 */
[----:B-1----:R-:W0:Y:S02]  /*0100*/  MUFU.RCP R8, R8 ;  /* 0x0000000800087308 */ /* 0x002e240000001000 */
[----:B0-----:R-:W-:-:S06]  /*0110*/  IADD3 R6, PT, PT, R8, 0xffffffe, RZ ;  /* 0x0ffffffe08067810 */ /* 0x001fcc0007ffe0ff */
[----:B------:R0:W1:Y:S02]  /*0120*/  F2I.FTZ.U32.TRUNC.NTZ R7, R6 ;  /* 0x0000000600077305 */ /* 0x000064000021f000 */
[----:B0-----:R-:W-:Y:S01]  /*0130*/  IMAD.MOV.U32 R6, RZ, RZ, RZ ;  /* 0x000000ffff067224 */ /* 0x001fe200078e00ff */
[----:B-1----:R-:W-:-:S05]  /*0140*/  IADD3 R10, PT, PT, RZ, -R7, RZ ;  /* 0x80000007ff0a7210 */ /* 0x002fca0007ffe0ff */
[----:B------:R-:W-:-:S04]  /*0150*/  IMAD R13, R10, R11, RZ ;  /* 0x0000000b0a0d7224 */ /* 0x000fc800078e02ff */
[----:B------:R-:W-:-:S06]  /*0160*/  IMAD.HI.U32 R7, R7, R13, R6 ;  /* 0x0000000d07077227 */ /* 0x000fcc00078e0006 */
[----:B------:R-:W-:-:S05]  /*0170*/  IMAD.HI.U32 R7, R7, R4, RZ ;  /* 0x0000000407077227 */ /* 0x000fca00078e00ff */
[----:B------:R-:W-:-:S05]  /*0180*/  IADD3 R5, PT, PT, -R7, RZ, RZ ;  /* 0x000000ff07057210 */ /* 0x000fca0007ffe1ff */
[----:B------:R-:W-:-:S05]  /*0190*/  IMAD R4, R11, R5, R4 ;  /* 0x000000050b047224 */ /* 0x000fca00078e0204 */
[----:B------:R-:W-:-:S13]  /*01a0*/  ISETP.GT.U32.AND P2, PT, R11, R4, PT ;  /* 0x000000040b00720c */ /* 0x000fda0003f44070 */
[----:B------:R-:W-:Y:S01]  /*01b0*/  @!P2 IMAD.IADD R4, R4, 0x1, -R11 ;  /* 0x000000010404a824 */ /* 0x000fe200078e0a0b */
[----:B------:R-:W-:Y:S02]  /*01c0*/  @!P2 IADD3 R7, PT, PT, R7, 0x1, RZ ;  /* 0x000000010707a810 */ /* 0x000fe40007ffe0ff */
[----:B------:R-:W-:Y:S02]  /*01d0*/  ISETP.NE.AND P2, PT, R3, RZ, PT ;  /* 0x000000ff0300720c */ /* 0x000fe40003f45270 */
[----:B------:R-:W-:Y:S02]  /*01e0*/  ISETP.GE.U32.AND P0, PT, R4, R11, PT ;  /* 0x0000000b0400720c */ /* 0x000fe40003f06070 */
[----:B------:R-:W-:-:S04]  /*01f0*/  LOP3.LUT R4, R0, R3, RZ, 0x3c, !PT ;  /* 0x0000000300047212 */ /* 0x000fc800078e3cff */
[----:B------:R-:W-:Y:S02]  /*0200*/  ISETP.GE.AND P1, PT, R4, RZ, PT ;  /* 0x000000ff0400720c */ /* 0x000fe40003f26270 */
[----:B------:R-:W0:Y:S05]  /*0210*/  LDC.64 R4, c[0x0][0x390] ;  /* 0x0000e400ff047b82 */ /* 0x000e2a0000000a00 */
[----:B------:R-:W-:-:S06]  /*0220*/  @P0 VIADD R7, R7, 0x1 ;  /* 0x0000000107070836 */ /* 0x000fcc0000000000 */
[----:B------:R-:W-:Y:S02]  /*0230*/  @!P1 IADD3 R7, PT, PT, -R7, RZ, RZ ;  /* 0x000000ff07079210 */ /* 0x000fe40007ffe1ff */
[----:B------:R-:W-:-:S05]  /*0240*/  @!P2 LOP3.LUT R7, RZ, R3, RZ, 0x33, !PT ;  /* 0x00000003ff07a212 */ /* 0x000fca00078e33ff */
[----:B------:R-:W-:-:S04]  /*0250*/  IMAD.MOV R6, RZ, RZ, -R7 ;  /* 0x000000ffff067224 */ /* 0x000fc800078e0a07 */
[----:B------:R-:W-:-:S04]  /*0260*/  IMAD R0, R3, R6, R0 ;  /* 0x0000000603007224 */ /* 0x000fc800078e0200 */
[----:B------:R-:W-:-:S04]  /*0270*/  IMAD R3, R0, R2, R7 ;  /* 0x0000000200037224 */ /* 0x000fc800078e0207 */
[----:B0-----:R-:W-:-:S05]  /*0280*/  IMAD.WIDE R2, R3, 0x4, R4 ;  /* 0x0000000403027825 */ /* 0x001fca00078e0204 */
[----:B--2---:R-:W-:Y:S01]  /*0290*/  STG.E desc[UR4][R2.64], R9 ;  /* 0x0000000902007986 */ /* 0x004fe2000c101904 */
[----:B------:R-:W-:Y:S05]  /*02a0*/  EXIT ;  /* 0x000000000000794d */ /* 0x000fea0003800000 */
.L_x_5:
        /* <DEDUP_REMOVED lines=13> */
.L_x_11:


//--------------------- .text.cat                 --------------------------
	.section	.text.cat,"ax",@progbits
	.align	128
        .global         cat
        .type           cat,@function
        .size           cat,(.L_x_12 - cat)
        .other          cat,@"STO_CUDA_ENTRY STV_DEFAULT"
cat:
.text.cat:
        /* <DEDUP_REMOVED lines=8> */
[----:B------:R-:W0:Y:S01]  /*0080*/  LDC.64 R2, c[0x0][0x398] ;  /* 0x0000e600ff027b82 */ /* 0x000e220000000a00 */
[----:B------:R-:W-:Y:S01]  /*0090*/  IABS R10, R0 ;  /* 0x00000000000a7213 */ /* 0x000fe20000000000 */
[----:B------:R-:W1:Y:S01]  /*00a0*/  LDCU.64 UR4, c[0x0][0x358] ;  /* 0x00006b00ff0477ac */ /* 0x000e620008000a00 */
[----:B0-----:R-:W-:-:S04]  /*00b0*/  IADD3 R7, PT, PT, R3, R2, RZ ;  /* 0x0000000203077210 */ /* 0x001fc80007ffe0ff */
[-C--:B------:R-:W-:Y:S02]  /*00c0*/  IABS R9, R7.reuse ;  /* 0x0000000700097213 */ /* 0x080fe40000000000 */
[----:B------:R-:W-:Y:S02]  /*00d0*/  IABS R12, R7 ;  /* 0x00000007000c7213 */ /* 0x000fe40000000000 */
[----:B------:R-:W0:Y:S08]  /*00e0*/  I2F.RP R6, R9 ;  /* 0x0000000900067306 */ /* 0x000e300000209400 */
[----:B0-----:R-:W0:Y:S02]  /*00f0*/  MUFU.RCP R6, R6 ;  /* 0x0000000600067308 */ /* 0x001e240000001000 */
[----:B0-----:R-:W-:-:S02]  /*0100*/  IADD3 R4, PT, PT, R6, 0xffffffe, RZ ;  /* 0x0ffffffe06047810 */ /* 0x001fc40007ffe0ff */
[----:B------:R-:W-:-:S04]  /*0110*/  IADD3 R6, PT, PT, RZ, -R12, RZ ;  /* 0x8000000cff067210 */ /* 0x000fc80007ffe0ff */
[----:B------:R0:W2:Y:S02]  /*0120*/  F2I.FTZ.U32.TRUNC.NTZ R5, R4 ;  /* 0x0000000400057305 */ /* 0x0000a4000021f000 */
[----:B0-----:R-:W-:Y:S02]  /*0130*/  IMAD.MOV.U32 R4, RZ, RZ, RZ ;  /* 0x000000ffff047224 */ /* 0x001fe400078e00ff */
[----:B--2---:R-:W-:-:S04]  /*0140*/  IMAD.MOV R8, RZ, RZ, -R5 ;  /* 0x000000ffff087224 */ /* 0x004fc800078e0a05 */
[----:B------:R-:W-:Y:S01]  /*0150*/  IMAD R11, R8, R9, RZ ;  /* 0x00000009080b7224 */ /* 0x000fe200078e02ff */
[----:B------:R-:W-:-:S03]  /*0160*/  MOV R8, R10 ;  /* 0x0000000a00087202 */ /* 0x000fc60000000f00 */
[----:B------:R-:W-:-:S06]  /*0170*/  IMAD.HI.U32 R5, R5, R11, R4 ;  /* 0x0000000b05057227 */ /* 0x000fcc00078e0004 */
[----:B------:R-:W-:-:S04]  /*0180*/  IMAD.HI.U32 R5, R5, R8, RZ ;  /* 0x0000000805057227 */ /* 0x000fc800078e00ff */
[----:B------:R-:W-:-:S05]  /*0190*/  IMAD R4, R5, R6, R8 ;  /* 0x0000000605047224 */ /* 0x000fca00078e0208 */
[----:B------:R-:W-:-:S13]  /*01a0*/  ISETP.GT.U32.AND P2, PT, R9, R4, PT ;  /* 0x000000040900720c */ /* 0x000fda0003f44070 */
[----:B------:R-:W-:Y:S01]  /*01b0*/  @!P2 IMAD.IADD R4, R4, 0x1, -R9 ;  /* 0x000000010404a824 */ /* 0x000fe200078e0a09 */
[----:B------:R-:W-:Y:S02]  /*01c0*/  @!P2 IADD3 R5, PT, PT, R5, 0x1, RZ ;  /* 0x000000010505a810 */ /* 0x000fe40007ffe0ff */
[----:B------:R-:W-:Y:S02]  /*01d0*/  ISETP.NE.AND P2, PT, R7, RZ, PT ;  /* 0x000000ff0700720c */ /* 0x000fe40003f45270 */
[----:B------:R-:W-:Y:S02]  /*01e0*/  ISETP.GE.U32.AND P0, PT, R4, R9, PT ;  /* 0x000000090400720c */ /* 0x000fe40003f06070 */
[----:B------:R-:W-:-:S04]  /*01f0*/  LOP3.LUT R4, R0, R7, RZ, 0x3c, !PT ;  /* 0x0000000700047212 */ /* 0x000fc800078e3cff */
[----:B------:R-:W-:-:S07]  /*0200*/  ISETP.GE.AND P1, PT, R4, RZ, PT ;  /* 0x000000ff0400720c */ /* 0x000fce0003f26270 */
[----:B------:R-:W-:-:S05]  /*0210*/  @P0 VIADD R5, R5, 0x1 ;  /* 0x0000000105050836 */ /* 0x000fca0000000000 */
[----:B------:R-:W-:-:S05]  /*0220*/  MOV R9, R5 ;  /* 0x0000000500097202 */ /* 0x000fca0000000f00 */
[----:B------:R-:W-:Y:S01]  /*0230*/  @!P1 IMAD.MOV R9, RZ, RZ, -R9 ;  /* 0x000000ffff099224 */ /* 0x000fe200078e0a09 */
[----:B------:R-:W-:-:S04]  /*0240*/  @!P2 LOP3.LUT R9, RZ, R7, RZ, 0x33, !PT ;  /* 0x00000007ff09a212 */ /* 0x000fc800078e33ff */
[----:B------:R-:W-:-:S05]  /*0250*/  IADD3 R4, PT, PT, -R9, RZ, RZ ;  /* 0x000000ff09047210 */ /* 0x000fca0007ffe1ff */
[----:B------:R-:W-:-:S05]  /*0260*/  IMAD R7, R7, R4, R0 ;  /* 0x0000000407077224 */ /* 0x000fca00078e0200 */
[----:B------:R-:W-:-:S13]  /*0270*/  ISETP.GE.AND P0, PT, R7, R2, PT ;  /* 0x000000020700720c */ /* 0x000fda0003f06270 */
[----:B-1----:R-:W-:Y:S05]  /*0280*/  @P0 BRA `(.L_x_6) ;  /* 0x0000000000200947 */ /* 0x002fea0003800000 */
[----:B------:R-:W0:Y:S01]  /*0290*/  LDC.64 R4, c[0x0][0x388] ;  /* 0x0000e200ff047b82 */ /* 0x000e220000000a00 */
[----:B------:R-:W-:-:S04]  /*02a0*/  IMAD R3, R9, R2, R7 ;  /* 0x0000000209037224 */ /* 0x000fc800078e0207 */
[----:B0-----:R-:W-:-:S03]  /*02b0*/  IMAD.WIDE R2, R3, 0x4, R4 ;  /* 0x0000000403027825 */ /* 0x001fc600078e0204 */
[----:B------:R-:W0:Y:S03]  /*02c0*/  LDC.64 R4, c[0x0][0x3a0] ;  /* 0x0000e800ff047b82 */ /* 0x000e260000000a00 */
[----:B------:R-:W2:Y:S01]  /*02d0*/  LDG.E R3, desc[UR4][R2.64] ;  /* 0x0000000402037981 */ /* 0x000ea2000c1e1900 */
[----:B0-----:R-:W-:-:S05]  /*02e0*/  IMAD.WIDE R4, R0, 0x4, R4 ;  /* 0x0000000400047825 */ /* 0x001fca00078e0204 */
[----:B--2---:R-:W-:Y:S01]  /*02f0*/  STG.E desc[UR4][R4.64], R3 ;  /* 0x0000000304007986 */ /* 0x004fe2000c101904 */
[----:B------:R-:W-:Y:S05]  /*0300*/  EXIT ;  /* 0x000000000000794d */ /* 0x000fea0003800000 */
.L_x_6:
[----:B------:R-:W0:Y:S01]  /*0310*/  LDC.64 R4, c[0x0][0x390] ;  /* 0x0000e400ff047b82 */ /* 0x000e220000000a00 */
[----:B------:R-:W-:-:S04]  /*0320*/  IMAD.IADD R2, R7, 0x1, -R2 ;  /* 0x0000000107027824 */ /* 0x000fc800078e0a02 */
[----:B------:R-:W-:-:S04]  /*0330*/  IMAD R3, R9, R3, R2 ;  /* 0x0000000309037224 */ /* 0x000fc800078e0202 */
[----:B0-----:R-:W-:Y:S02]  /*0340*/  IMAD.WIDE R2, R3, 0x4, R4 ;  /* 0x0000000403027825 */ /* 0x001fe400078e0204 */
[----:B------:R-:W0:Y:S04]  /*0350*/  LDC.64 R4, c[0x0][0x3a0] ;  /* 0x0000e800ff047b82 */ /* 0x000e280000000a00 */
[----:B------:R-:W2:Y:S01]  /*0360*/  LDG.E R3, desc[UR4][R2.64] ;  /* 0x0000000402037981 */ /* 0x000ea2000c1e1900 */
[----:B0-----:R-:W-:-:S05]  /*0370*/  IMAD.WIDE R4, R0, 0x4, R4 ;  /* 0x0000000400047825 */ /* 0x001fca00078e0204 */
[----:B--2---:R-:W-:Y:S01]  /*0380*/  STG.E desc[UR4][R4.64], R3 ;  /* 0x0000000304007986 */ /* 0x004fe2000c101904 */
[----:B------:R-:W-:Y:S05]  /*0390*/  EXIT ;  /* 0x000000000000794d */ /* 0x000fea0003800000 */
.L_x_7:
        /* <DEDUP_REMOVED lines=14> */
.L_x_12:


//--------------------- .nv.shared.reserved.0     --------------------------
	.section	.nv.shared.reserved.0,"aw",@nobits
	.weak		__nv_reservedSMEM_offset_0_alias
	.size		__nv_reservedSMEM_offset_0_alias, 0, 64
	.other		__nv_reservedSMEM_offset_0_alias,@"STO_CUDA_RESERVED_SHARED STV_DEFAULT"
__nv_reservedSMEM_offset_0_alias:
	.zero		0
	.zero		64


//--------------------- .nv.constant0.createFeatureForConv --------------------------
	.section	.nv.constant0.createFeatureForConv,"a",@progbits
	.sectionflags	@""
	.align	4
.nv.constant0.createFeatureForConv:
	.zero		944


//--------------------- .nv.constant0.indexSelection --------------------------
	.section	.nv.constant0.indexSelection,"a",@progbits
	.sectionflags	@""
	.align	4
.nv.constant0.indexSelection:
	.zero		928


//--------------------- .nv.constant0.broadcasting --------------------------
	.section	.nv.constant0.broadcasting,"a",@progbits
	.sectionflags	@""
	.align	4
.nv.constant0.broadcasting:
	.zero		928


//--------------------- .nv.constant0.matrixTransposition --------------------------
	.section	.nv.constant0.matrixTransposition,"a",@progbits
	.sectionflags	@""
	.align	4
.nv.constant0.matrixTransposition:
	.zero		920


//--------------------- .nv.constant0.cat         --------------------------
	.section	.nv.constant0.cat,"a",@progbits
	.sectionflags	@""
	.align	4
.nv.constant0.cat:
	.zero		936


//--------------------- SYMBOLS --------------------------

	.type		.nv.reservedSmem.offset0,@object
	.size		.nv.reservedSmem.offset0,0x4
